	.headerflags	@"EF_CUDA_TEXMODE_UNIFIED EF_CUDA_64BIT_ADDRESS EF_CUDA_SM86 EF_CUDA_VIRTUAL_SM(EF_CUDA_SM86)"
	.elftype	@"ET_EXEC"


//--------------------- .nv.info                  --------------------------
	.section	.nv.info,"",@"SHT_CUDA_INFO"
	.align	4


	//----- nvinfo : EIATTR_REGCOUNT
	.align		4
        /*0000*/ 	.byte	0x04, 0x2f
        /*0002*/ 	.short	(.L_1 - .L_0)
	.align		4
.L_0:
        /*0004*/ 	.word	index@(triton_mm)
        /*0008*/ 	.word	0x000000fe


	//----- nvinfo : EIATTR_MAX_STACK_SIZE
	.align		4
.L_1:
        /*000c*/ 	.byte	0x04, 0x23
        /*000e*/ 	.short	(.L_3 - .L_2)
	.align		4
.L_2:
        /*0010*/ 	.word	index@(triton_mm)
        /*0014*/ 	.word	0x00000000


	//----- nvinfo : EIATTR_MIN_STACK_SIZE
	.align		4
.L_3:
        /*0018*/ 	.byte	0x04, 0x12
        /*001a*/ 	.short	(.L_5 - .L_4)
	.align		4
.L_4:
        /*001c*/ 	.word	index@(triton_mm)
        /*0020*/ 	.word	0x00000000


	//----- nvinfo : EIATTR_FRAME_SIZE
	.align		4
.L_5:
        /*0024*/ 	.byte	0x04, 0x11
        /*0026*/ 	.short	(.L_7 - .L_6)
	.align		4
.L_6:
        /*0028*/ 	.word	index@(triton_mm)
        /*002c*/ 	.word	0x00000000
.L_7:


//--------------------- .nv.info.triton_mm        --------------------------
	.section	.nv.info.triton_mm,"",@"SHT_CUDA_INFO"
	.align	4


	//----- nvinfo : EIATTR_CUDA_API_VERSION
	.align		4
        /*0000*/ 	.byte	0x04, 0x37
        /*0002*/ 	.short	(.L_9 - .L_8)
.L_8:
        /*0004*/ 	.word	0x0000007b


	//----- nvinfo : EIATTR_SW2861232_WAR
	.align		4
.L_9:
        /*0008*/ 	.byte	0x01, 0x35
	.zero		2


	//----- nvinfo : EIATTR_PARAM_CBANK
	.align		4
        /*000c*/ 	.byte	0x04, 0x0a
        /*000e*/ 	.short	(.L_11 - .L_10)
	.align		4
.L_10:
        /*0010*/ 	.word	index@(.nv.constant0.triton_mm)
        /*0014*/ 	.short	0x0160
        /*0016*/ 	.short	0x001c


	//----- nvinfo : EIATTR_CBANK_PARAM_SIZE
	.align		4
.L_11:
        /*0018*/ 	.byte	0x03, 0x19
        /*001a*/ 	.short	0x001c


	//----- nvinfo : EIATTR_KPARAM_INFO
	.align		4
        /*001c*/ 	.byte	0x04, 0x17
        /*001e*/ 	.short	(.L_13 - .L_12)
.L_12:
        /*0020*/ 	.word	0x00000000
        /*0024*/ 	.short	0x0003
        /*0026*/ 	.short	0x0018
        /*0028*/ 	.byte	0x00, 0xf0, 0x11, 0x00


	//----- nvinfo : EIATTR_KPARAM_INFO
	.align		4
.L_13:
        /*002c*/ 	.byte	0x04, 0x17
        /*002e*/ 	.short	(.L_15 - .L_14)
.L_14:
        /*0030*/ 	.word	0x00000000
        /*0034*/ 	.short	0x0002
        /*0036*/ 	.short	0x0010
        /*0038*/ 	.byte	0x00, 0xf0, 0x21, 0x00


	//----- nvinfo : EIATTR_KPARAM_INFO
	.align		4
.L_15:
        /*003c*/ 	.byte	0x04, 0x17
        /*003e*/ 	.short	(.L_17 - .L_16)
.L_16:
        /*0040*/ 	.word	0x00000000
        /*0044*/ 	.short	0x0001
        /*0046*/ 	.short	0x0008
        /*0048*/ 	.byte	0x00, 0xf0, 0x21, 0x00


	//----- nvinfo : EIATTR_KPARAM_INFO
	.align		4
.L_17:
        /*004c*/ 	.byte	0x04, 0x17
        /*004e*/ 	.short	(.L_19 - .L_18)
.L_18:
        /*0050*/ 	.word	0x00000000
        /*0054*/ 	.short	0x0000
        /*0056*/ 	.short	0x0000
        /*0058*/ 	.byte	0x00, 0xf0, 0x21, 0x00


	//----- nvinfo : EIATTR_MAXREG_COUNT
	.align		4
.L_19:
        /*005c*/ 	.byte	0x03, 0x1b
        /*005e*/ 	.short	0x00ff


	//----- nvinfo : EIATTR_EXIT_INSTR_OFFSETS
	.align		4
        /*0060*/ 	.byte	0x04, 0x1c
        /*0062*/ 	.short	(.L_21 - .L_20)


	//   ....[0]....
.L_20:
        /*0064*/ 	.word	0x00000030


	//   ....[1]....
        /*0068*/ 	.word	0x000141c0


	//   ....[2]....
        /*006c*/ 	.word	0x00014210


	//----- nvinfo : EIATTR_MAX_THREADS
	.align		4
.L_21:
        /*0070*/ 	.byte	0x04, 0x05
        /*0072*/ 	.short	(.L_23 - .L_22)
.L_22:
        /*0074*/ 	.word	0x00000080
        /*0078*/ 	.word	0x00000001
        /*007c*/ 	.word	0x00000001
.L_23:


//--------------------- .nv.rel.action            --------------------------
	.section	.nv.rel.action,"",@"SHT_CUDA_RELOCINFO"
	.align	8
	.sectionentsize	8
        /*0000*/ 	.byte	0x73, 0x00, 0x00, 0x00, 0x00, 0x00, 0x00, 0x00, 0x00, 0x00, 0x00, 0x11, 0x25, 0x00, 0x05, 0x36


//--------------------- .nv.constant0.triton_mm   --------------------------
	.section	.nv.constant0.triton_mm,"a",@progbits
	.align	4
.nv.constant0.triton_mm:
	.zero		380


//--------------------- .text.triton_mm           --------------------------
	.section	.text.triton_mm,"ax",@progbits
	.sectionflags	@"SHF_BARRIERS=1"
	.sectioninfo	@"SHI_REGISTERS=254"
	.align	128
        .global         triton_mm
        .type           triton_mm,@function
        .size           triton_mm,(.L_x_3 - triton_mm)
        .other          triton_mm,@"STO_CUDA_ENTRY STV_DEFAULT"
triton_mm:
.text.triton_mm:
[----:B------:R-:W-:-:S02]  /*0000*/  MOV R1, c[0x0][0x28] ;  /* 0x00000a0000017a02 */ /* 0x000fc40000000f00 */
[----:B------:R-:W-:-:S04]  /*0010*/  MOV R0, c[0x0][0x178] ;  /* 0x00005e0000007a02 */ /* 0x000fc80000000f00 */
[----:B------:R-:W-:-:S13]  /*0020*/  LOP3.LUT P0, RZ, R0, 0x7fffff, RZ, 0xc0, !PT ;  /* 0x007fffff00ff7812 */ /* 0x000fda000780c0ff */
[----:B------:R-:W-:Y:S05]  /*0030*/  @!P0 EXIT ;  /* 0x000000000000894d */ /* 0x000fea0003800000 */
[----:B------:R-:W1:Y:S01]  /*0040*/  S2R R9, SR_CTAID.X ;  /* 0x0000000000097919 */ /* 0x000e620000002500 */
[----:B------:R-:W-:Y:S01]  /*0050*/  IADD3 R0, R0, 0x3f, RZ ;  /* 0x0000003f00007810 */ /* 0x000fe20007ffe0ff */
[----:B------:R-:W-:Y:S01]  /*0060*/  ULDC.64 UR8, c[0x0][0x118] ;  /* 0x0000460000087ab9 */ /* 0x000fe20000000a00 */
[----:B------:R-:W-:Y:S01]  /*0070*/  IABS R16, c[0x0][0x178] ;  /* 0x00005e0000107a13 */ /* 0x000fe20000000000 */
[----:B------:R-:W2:Y:S01]  /*0080*/  S2R R40, SR_TID.X ;  /* 0x0000000000287919 */ /* 0x000ea20000002100 */
[----:B------:R-:W-:Y:S01]  /*0090*/  SHF.R.S32.HI R3, RZ, 0x1f, R0 ;  /* 0x0000001fff037819 */ /* 0x000fe20000011400 */
[----:B------:R-:W-:Y:S01]  /*00a0*/  CS2R R120, SRZ ;  /* 0x0000000000787805 */ /* 0x000fe2000001ff00 */
[----:B------:R-:W-:Y:S01]  /*00b0*/  MOV R27, 0x4 ;  /* 0x00000004001b7802 */ /* 0x000fe20000000f00 */
[----:B------:R-:W-:Y:S01]  /*00c0*/  CS2R R122, SRZ ;  /* 0x00000000007a7805 */ /* 0x000fe2000001ff00 */
[----:B------:R-:W-:Y:S01]  /*00d0*/  LEA.HI R3, R3, R0, RZ, 0x6 ;  /* 0x0000000003037211 */ /* 0x000fe200078f30ff */
[----:B------:R-:W-:Y:S01]  /*00e0*/  CS2R R84, SRZ ;  /* 0x0000000000547805 */ /* 0x000fe2000001ff00 */
[----:B------:R-:W-:Y:S01]  /*00f0*/  MOV R143, 0x1 ;  /* 0x00000001008f7802 */ /* 0x000fe20000000f00 */
[----:B------:R-:W-:Y:S01]  /*0100*/  CS2R R86, SRZ ;  /* 0x0000000000567805 */ /* 0x000fe2000001ff00 */
[----:B------:R-:W-:Y:S01]  /*0110*/  MOV R155, 0xffffffc0 ;  /* 0xffffffc0009b7802 */ /* 0x000fe20000000f00 */
[----:B------:R-:W-:Y:S01]  /*0120*/  CS2R R108, SRZ ;  /* 0x00000000006c7805 */ /* 0x000fe2000001ff00 */
        /* <DEDUP_REMOVED lines=9> */
[----:B-1----:R-:W-:Y:S01]  /*01c0*/  SHF.R.S32.HI R2, RZ, 0x1f, R9 ;  /* 0x0000001fff027819 */ /* 0x002fe20000011409 */
[----:B------:R-:W-:Y:S01]  /*01d0*/  CS2R R92, SRZ ;  /* 0x00000000005c7805 */ /* 0x000fe2000001ff00 */
[----:B------:R-:W-:Y:S01]  /*01e0*/  ISETP.GE.AND P1, PT, R9, RZ, PT ;  /* 0x000000ff0900720c */ /* 0x000fe20003f26270 */
[----:B------:R-:W-:Y:S01]  /*01f0*/  CS2R R94, SRZ ;  /* 0x00000000005e7805 */ /* 0x000fe2000001ff00 */
[-C--:B------:R-:W-:Y:S01]  /*0200*/  LEA.HI R4, R2, R9.reuse, RZ, 0x5 ;  /* 0x0000000902047211 */ /* 0x080fe200078f28ff */
[----:B------:R-:W-:Y:S01]  /*0210*/  CS2R R104, SRZ ;  /* 0x0000000000687805 */ /* 0x000fe2000001ff00 */
[----:B--2---:R-:W-:Y:S01]  /*0220*/  SHF.L.U32 R145, R40, 0x2, RZ ;  /* 0x0000000228917819 */ /* 0x004fe200000006ff */
[----:B------:R-:W-:Y:S01]  /*0230*/  CS2R R106, SRZ ;  /* 0x00000000006a7805 */ /* 0x000fe2000001ff00 */
[----:B------:R-:W-:Y:S01]  /*0240*/  SHF.R.S32.HI R2, RZ, 0x5, R4 ;  /* 0x00000005ff027819 */ /* 0x000fe20000011404 */
[----:B------:R-:W-:Y:S01]  /*0250*/  CS2R R128, SRZ ;  /* 0x0000000000807805 */ /* 0x000fe2000001ff00 */
[----:B------:R-:W-:Y:S01]  /*0260*/  LOP3.LUT R4, R4, 0xffffffe0, RZ, 0xc0, !PT ;  /* 0xffffffe004047812 */ /* 0x000fe200078ec0ff */
[----:B------:R-:W-:Y:S01]  /*0270*/  CS2R R130, SRZ ;  /* 0x0000000000827805 */ /* 0x000fe2000001ff00 */
[----:B------:R-:W-:Y:S01]  /*0280*/  SHF.L.U32 R0, R2, 0x3, RZ ;  /* 0x0000000302007819 */ /* 0x000fe200000006ff */
[----:B------:R-:W-:Y:S01]  /*0290*/  UMOV UR4, URZ ;  /* 0x0000003f00047c82 */ /* 0x000fe20008000000 */
[----:B------:R-:W-:Y:S01]  /*02a0*/  IADD3 R4, -R4, R9, RZ ;  /* 0x0000000904047210 */ /* 0x000fe20007ffe1ff */
[----:B------:R-:W-:Y:S01]  /*02b0*/  UMOV UR6, URZ ;  /* 0x0000003f00067c82 */ /* 0x000fe20008000000 */
[----:B------:R-:W-:Y:S01]  /*02c0*/  LEA.HI.SX32 R3, R3, -R0, 0x1a ;  /* 0x8000000003037211 */ /* 0x000fe200078fd2ff */
[----:B------:R-:W-:Y:S01]  /*02d0*/  UMOV UR7, URZ ;  /* 0x0000003f00077c82 */ /* 0x000fe20008000000 */
[----:B------:R-:W-:Y:S01]  /*02e0*/  LOP3.LUT R41, R145, 0x3c, RZ, 0xc0, !PT ;  /* 0x0000003c91297812 */ /* 0x000fe200078ec0ff */
[----:B------:R-:W-:Y:S01]  /*02f0*/  UMOV UR5, URZ ;  /* 0x0000003f00057c82 */ /* 0x000fe20008000000 */
[----:B------:R-:W-:-:S02]  /*0300*/  IMNMX R5, R3, 0x8, PT ;  /* 0x0000000803057817 */ /* 0x000fc40003800200 */
[----:B------:R-:W-:Y:S02]  /*0310*/  SHF.L.U32 R146, R40, 0x3, RZ ;  /* 0x0000000328927819 */ /* 0x000fe400000006ff */
[----:B------:R-:W-:Y:S02]  /*0320*/  IABS R11, R5 ;  /* 0x00000005000b7213 */ /* 0x000fe40000000000 */
[----:B------:R-:W-:Y:S02]  /*0330*/  IADD3 R144, -R41, 0x6d0, RZ ;  /* 0x000006d029907810 */ /* 0x000fe40007ffe1ff */
[----:B------:R-:W1:Y:S01]  /*0340*/  I2F.RP R6, R11 ;  /* 0x0000000b00067306 */ /* 0x000e620000209400 */
[----:B------:R-:W-:Y:S02]  /*0350*/  LOP3.LUT R145, R145, 0x7c, RZ, 0xc0, !PT ;  /* 0x0000007c91917812 */ /* 0x000fe400078ec0ff */
[----:B------:R-:W-:Y:S02]  /*0360*/  LOP3.LUT R146, R146, 0xf00, RZ, 0xc0, !PT ;  /* 0x00000f0092927812 */ /* 0x000fe400078ec0ff */
[----:B------:R-:W-:-:S03]  /*0370*/  IMNMX.U32 R144, R144, 0x6d0, PT ;  /* 0x000006d090907817 */ /* 0x000fc60003800000 */
[----:B-1----:R-:W1:Y:S02]  /*0380*/  MUFU.RCP R6, R6 ;  /* 0x0000000600067308 */ /* 0x002e640000001000 */
[----:B-1----:R-:W-:Y:S02]  /*0390*/  IADD3 R2, R6, 0xffffffe, RZ ;  /* 0x0ffffffe06027810 */ /* 0x002fe40007ffe0ff */
[----:B------:R-:W-:-:S04]  /*03a0*/  IABS R6, R9 ;  /* 0x0000000900067213 */ /* 0x000fc80000000000 */
[----:B------:R1:W2:Y:S02]  /*03b0*/  F2I.FTZ.U32.TRUNC.NTZ R3, R2 ;  /* 0x0000000200037305 */ /* 0x0002a4000021f000 */
[----:B-1----:R-:W-:Y:S02]  /*03c0*/  MOV R2, RZ ;  /* 0x000000ff00027202 */ /* 0x002fe40000000f00 */
[----:B--2---:R-:W-:-:S05]  /*03d0*/  IADD3 R8, RZ, -R3, RZ ;  /* 0x80000003ff087210 */ /* 0x004fca0007ffe0ff */
[----:B------:R-:W-:Y:S01]  /*03e0*/  IMAD R7, R8, R11, RZ ;  /* 0x0000000b08077224 */ /* 0x000fe200078e02ff */
[----:B------:R-:W-:-:S03]  /*03f0*/  IABS R8, R5 ;  /* 0x0000000500087213 */ /* 0x000fc60000000000 */
[----:B------:R-:W-:Y:S01]  /*0400*/  IMAD.HI.U32 R3, R3, R7, R2 ;  /* 0x0000000703037227 */ /* 0x000fe200078e0002 */
[----:B------:R-:W-:Y:S01]  /*0410*/  IADD3 R13, RZ, -R8, RZ ;  /* 0x80000008ff0d7210 */ /* 0x000fe20007ffe0ff */
[----:B------:R-:W1:Y:S01]  /*0420*/  I2F.RP R7, R16 ;  /* 0x0000001000077306 */ /* 0x000e620000209400 */
[----:B------:R-:W-:Y:S02]  /*0430*/  IABS R8, R4 ;  /* 0x0000000400087213 */ /* 0x000fe40000000000 */
[----:B------:R-:W-:Y:S01]  /*0440*/  LOP3.LUT R4, R4, R5, RZ, 0x3c, !PT ;  /* 0x0000000504047212 */ /* 0x000fe200078e3cff */
[----:B------:R-:W-:-:S03]  /*0450*/  IMAD.HI.U32 R2, R3, R6, RZ ;  /* 0x0000000603027227 */ /* 0x000fc600078e00ff */
[----:B------:R-:W-:Y:S01]  /*0460*/  ISETP.GE.AND P3, PT, R4, RZ, PT ;  /* 0x000000ff0400720c */ /* 0x000fe20003f66270 */
[----:B------:R-:W-:Y:S02]  /*0470*/  IMAD R2, R2, R13, R6 ;  /* 0x0000000d02027224 */ /* 0x000fe400078e0206 */
[----:B------:R-:W-:-:S03]  /*0480*/  IMAD.HI.U32 R6, R3, R8, RZ ;  /* 0x0000000803067227 */ /* 0x000fc600078e00ff */
[C---:B------:R-:W-:Y:S01]  /*0490*/  ISETP.GT.U32.AND P0, PT, R11.reuse, R2, PT ;  /* 0x000000020b00720c */ /* 0x040fe20003f04070 */
[----:B------:R-:W-:Y:S01]  /*04a0*/  IMAD R8, R6, R13, R8 ;  /* 0x0000000d06087224 */ /* 0x000fe200078e0208 */
[----:B-1----:R-:W1:Y:S04]  /*04b0*/  MUFU.RCP R7, R7 ;  /* 0x0000000700077308 */ /* 0x002e680000001000 */
[----:B------:R-:W-:-:S07]  /*04c0*/  ISETP.GT.U32.AND P2, PT, R11, R8, PT ;  /* 0x000000080b00720c */ /* 0x000fce0003f44070 */
[----:B------:R-:W-:-:S04]  /*04d0*/  @!P0 IADD3 R2, R2, -R11, RZ ;  /* 0x8000000b02028210 */ /* 0x000fc80007ffe0ff */
[----:B------:R-:W-:Y:S02]  /*04e0*/  ISETP.GT.U32.AND P0, PT, R11, R2, PT ;  /* 0x000000020b00720c */ /* 0x000fe40003f04070 */
[----:B-1----:R-:W-:Y:S02]  /*04f0*/  IADD3 R10, R7, 0xffffffe, RZ ;  /* 0x0ffffffe070a7810 */ /* 0x002fe40007ffe0ff */
[----:B------:R-:W-:Y:S02]  /*0500*/  LOP3.LUT R7, RZ, R5, RZ, 0x33, !PT ;  /* 0x00000005ff077212 */ /* 0x000fe400078e33ff */
[----:B------:R-:W1:Y:S01]  /*0510*/  F2I.FTZ.U32.TRUNC.NTZ R3, R10 ;  /* 0x0000000a00037305 */ /* 0x000e62000021f000 */
[----:B------:R-:W-:Y:S02]  /*0520*/  @!P2 IADD3 R8, R8, -R11, RZ ;  /* 0x8000000b0808a210 */ /* 0x000fe40007ffe0ff */
[----:B------:R-:W-:-:S04]  /*0530*/  @!P2 IADD3 R6, R6, 0x1, RZ ;  /* 0x000000010606a810 */ /* 0x000fc80007ffe0ff */
[-C--:B------:R-:W-:Y:S02]  /*0540*/  @!P0 IADD3 R2, R2, -R11.reuse, RZ ;  /* 0x8000000b02028210 */ /* 0x080fe40007ffe0ff */
[----:B------:R-:W-:Y:S02]  /*0550*/  ISETP.NE.AND P0, PT, R5, RZ, PT ;  /* 0x000000ff0500720c */ /* 0x000fe40003f05270 */
[----:B------:R-:W-:Y:S02]  /*0560*/  @!P1 IADD3 R2, -R2, RZ, RZ ;  /* 0x000000ff02029210 */ /* 0x000fe40007ffe1ff */
[----:B------:R-:W-:Y:S02]  /*0570*/  ISETP.GE.U32.AND P1, PT, R8, R11, PT ;  /* 0x0000000b0800720c */ /* 0x000fe40003f26070 */
[----:B------:R-:W-:Y:S02]  /*0580*/  SEL R9, R7, R2, !P0 ;  /* 0x0000000207097207 */ /* 0x000fe40004000000 */
[----:B-1----:R-:W-:-:S02]  /*0590*/  IADD3 R12, RZ, -R3, RZ ;  /* 0x80000003ff0c7210 */ /* 0x002fc40007ffe0ff */
[----:B------:R-:W-:Y:S02]  /*05a0*/  SHF.R.U32.HI R2, RZ, 0x4, R40 ;  /* 0x00000004ff027819 */ /* 0x000fe40000011628 */
[----:B------:R-:W-:Y:S02]  /*05b0*/  IADD3 R0, R0, R9, RZ ;  /* 0x0000000900007210 */ /* 0x000fe40007ffe0ff */
[----:B------:R-:W-:Y:S02]  /*05c0*/  MOV R9, R12 ;  /* 0x0000000c00097202 */ /* 0x000fe40000000f00 */
[----:B------:R-:W-:Y:S02]  /*05d0*/  SGXT.U32 R10, R2, 0x3 ;  /* 0x00000003020a781a */ /* 0x000fe40000000000 */
[----:B------:R-:W-:Y:S01]  /*05e0*/  SHF.L.U32 R0, R0, 0x6, RZ ;  /* 0x0000000600007819 */ /* 0x000fe200000006ff */
[----:B------:R-:W-:Y:S01]  /*05f0*/  IMAD R9, R9, R16, RZ ;  /* 0x0000001009097224 */ /* 0x000fe200078e02ff */
[----:B------:R-:W-:-:S02]  /*0600*/  MOV R2, RZ ;  /* 0x000000ff00027202 */ /* 0x000fc40000000f00 */
[----:B------:R-:W-:Y:S02]  /*0610*/  LOP3.LUT R14, R0, R10, RZ, 0xfc, !PT ;  /* 0x0000000a000e7212 */ /* 0x000fe400078efcff */
[----:B------:R-:W-:Y:S01]  /*0620*/  @P1 IADD3 R6, R6, 0x1, RZ ;  /* 0x0000000106061810 */ /* 0x000fe20007ffe0ff */
[----:B------:R-:W-:Y:S01]  /*0630*/  IMAD.HI.U32 R2, R3, R9, R2 ;  /* 0x0000000903027227 */ /* 0x000fe200078e0002 */
[----:B------:R-:W-:Y:S02]  /*0640*/  IABS R5, R14 ;  /* 0x0000000e00057213 */ /* 0x000fe40000000000 */
[----:B------:R-:W-:Y:S02]  /*0650*/  LOP3.LUT R15, R0, 0x8, R10, 0xfe, !PT ;  /* 0x00000008000f7812 */ /* 0x000fe400078efe0a */
[----:B------:R-:W-:Y:S01]  /*0660*/  @!P3 IADD3 R6, -R6, RZ, RZ ;  /* 0x000000ff0606b210 */ /* 0x000fe20007ffe1ff */
[----:B------:R-:W-:Y:S01]  /*0670*/  IMAD.HI.U32 R3, R2, R5, RZ ;  /* 0x0000000502037227 */ /* 0x000fe200078e00ff */
[----:B------:R-:W-:-:S02]  /*0680*/  IABS R9, R15 ;  /* 0x0000000f00097213 */ /* 0x000fc40000000000 */
[--C-:B------:R-:W-:Y:S02]  /*0690*/  LOP3.LUT R17, R0, 0x10, R10.reuse, 0xfe, !PT ;  /* 0x0000001000117812 */ /* 0x100fe400078efe0a */
[----:B------:R-:W-:Y:S01]  /*06a0*/  IADD3 R3, -R3, RZ, RZ ;  /* 0x000000ff03037210 */ /* 0x000fe20007ffe1ff */
[----:B------:R-:W-:Y:S01]  /*06b0*/  IMAD.HI.U32 R4, R2, R9, RZ ;  /* 0x0000000902047227 */ /* 0x000fe200078e00ff */
[----:B------:R-:W-:Y:S02]  /*06c0*/  LOP3.LUT R18, R0, 0x18, R10, 0xfe, !PT ;  /* 0x0000001800127812 */ /* 0x000fe400078efe0a */
[----:B------:R-:W-:Y:S01]  /*06d0*/  IABS R11, R17 ;  /* 0x00000011000b7213 */ /* 0x000fe20000000000 */
[----:B------:R-:W-:Y:S01]  /*06e0*/  IMAD R3, R16, R3, R5 ;  /* 0x0000000310037224 */ /* 0x000fe200078e0205 */
[----:B------:R-:W-:Y:S02]  /*06f0*/  IABS R13, R18 ;  /* 0x00000012000d7213 */ /* 0x000fe40000000000 */
[----:B------:R-:W-:Y:S01]  /*0700*/  IADD3 R8, -R4, RZ, RZ ;  /* 0x000000ff04087210 */ /* 0x000fe20007ffe1ff */
[----:B------:R-:W-:Y:S01]  /*0710*/  IMAD.HI.U32 R5, R2, R11, RZ ;  /* 0x0000000b02057227 */ /* 0x000fe200078e00ff */
[----:B------:R-:W-:-:S02]  /*0720*/  ISETP.GT.U32.AND P3, PT, R16, R3, PT ;  /* 0x000000031000720c */ /* 0x000fc40003f64070 */
[----:B------:R-:W-:Y:S01]  /*0730*/  ISETP.GE.AND P5, PT, R14, RZ, PT ;  /* 0x000000ff0e00720c */ /* 0x000fe20003fa6270 */
[----:B------:R-:W-:Y:S01]  /*0740*/  IMAD.HI.U32 R4, R2, R13, RZ ;  /* 0x0000000d02047227 */ /* 0x000fe200078e00ff */
[----:B------:R-:W-:Y:S02]  /*0750*/  LOP3.LUT R14, R0, 0x20, R10, 0xfe, !PT ;  /* 0x00000020000e7812 */ /* 0x000fe400078efe0a */
[----:B------:R-:W-:Y:S02]  /*0760*/  SEL R12, R7, R6, !P0 ;  /* 0x00000006070c7207 */ /* 0x000fe40004000000 */
[----:B------:R-:W-:Y:S01]  /*0770*/  IADD3 R6, -R5, RZ, RZ ;  /* 0x000000ff05067210 */ /* 0x000fe20007ffe1ff */
[----:B------:R-:W-:Y:S01]  /*0780*/  IMAD R5, R16, R8, R9 ;  /* 0x0000000810057224 */ /* 0x000fe200078e0209 */
[----:B------:R-:W-:Y:S02]  /*0790*/  IADD3 R4, -R4, RZ, RZ ;  /* 0x000000ff04047210 */ /* 0x000fe40007ffe1ff */
[----:B------:R-:W-:Y:S01]  /*07a0*/  IABS R9, R14 ;  /* 0x0000000e00097213 */ /* 0x000fe20000000000 */
[C---:B------:R-:W-:Y:S01]  /*07b0*/  IMAD R6, R16.reuse, R6, R11 ;  /* 0x0000000610067224 */ /* 0x040fe200078e020b */
[----:B------:R-:W-:Y:S01]  /*07c0*/  @!P3 IADD3 R3, R3, -R16, RZ ;  /* 0x800000100303b210 */ /* 0x000fe20007ffe0ff */
[C---:B------:R-:W-:Y:S01]  /*07d0*/  IMAD R7, R16.reuse, R4, R13 ;  /* 0x0000000410077224 */ /* 0x040fe200078e020d */
[----:B------:R-:W-:Y:S01]  /*07e0*/  ISETP.GT.U32.AND P1, PT, R16, R5, PT ;  /* 0x000000051000720c */ /* 0x000fe20003f24070 */
[----:B------:R-:W-:Y:S01]  /*07f0*/  IMAD.HI.U32 R4, R2, R9, RZ ;  /* 0x0000000902047227 */ /* 0x000fe200078e00ff */
[----:B------:R-:W-:-:S02]  /*0800*/  ISETP.GT.U32.AND P6, PT, R16, R3, PT ;  /* 0x000000031000720c */ /* 0x000fc40003fc4070 */
[----:B------:R-:W-:Y:S02]  /*0810*/  ISETP.GT.U32.AND P4, PT, R16, R7, PT ;  /* 0x000000071000720c */ /* 0x000fe40003f84070 */
[----:B------:R-:W-:Y:S02]  /*0820*/  IADD3 R4, -R4, RZ, RZ ;  /* 0x000000ff04047210 */ /* 0x000fe40007ffe1ff */
[----:B------:R-:W-:Y:S02]  /*0830*/  LOP3.LUT R13, R0, 0x28, R10, 0xfe, !PT ;  /* 0x00000028000d7812 */ /* 0x000fe400078efe0a */
[----:B------:R-:W-:Y:S01]  /*0840*/  SHF.L.U32 R141, R12, 0x7, RZ ;  /* 0x000000070c8d7819 */ /* 0x000fe200000006ff */
[----:B------:R-:W-:Y:S01]  /*0850*/  IMAD R8, R16, R4, R9 ;  /* 0x0000000410087224 */ /* 0x000fe200078e0209 */
[----:B------:R-:W-:Y:S02]  /*0860*/  SHF.R.S32.HI R12, RZ, 0x18, R12 ;  /* 0x00000018ff0c7819 */ /* 0x000fe4000001140c */
[----:B------:R-:W-:-:S02]  /*0870*/  IABS R11, R13 ;  /* 0x0000000d000b7213 */ /* 0x000fc40000000000 */
[----:B------:R-:W-:Y:S02]  /*0880*/  @!P6 IADD3 R3, R3, -R16, RZ ;  /* 0x800000100303e210 */ /* 0x000fe40007ffe0ff */
[----:B------:R-:W-:Y:S02]  /*0890*/  SGXT R12, R12, 0x1 ;  /* 0x000000010c0c781a */ /* 0x000fe40000000200 */
[----:B------:R-:W-:Y:S01]  /*08a0*/  MOV R4, R3 ;  /* 0x0000000300047202 */ /* 0x000fe20000000f00 */
[----:B------:R-:W-:Y:S01]  /*08b0*/  IMAD.HI.U32 R3, R2, R11, RZ ;  /* 0x0000000b02037227 */ /* 0x000fe200078e00ff */
[----:B------:R-:W-:Y:S02]  /*08c0*/  LOP3.LUT R30, R141, R10, RZ, 0xfc, !PT ;  /* 0x0000000a8d1e7212 */ /* 0x000fe400078efcff */
[----:B------:R-:W-:Y:S02]  /*08d0*/  @!P1 IADD3 R5, R5, -R16, RZ ;  /* 0x8000001005059210 */ /* 0x000fe40007ffe0ff */
[----:B------:R-:W-:-:S02]  /*08e0*/  @!P5 IADD3 R4, -R4, RZ, RZ ;  /* 0x000000ff0404d210 */ /* 0x000fc40007ffe1ff */
[----:B------:R-:W-:Y:S02]  /*08f0*/  LEA.HI R9, R12, R30, RZ, 0x9 ;  /* 0x0000001e0c097211 */ /* 0x000fe400078f48ff */
[C---:B------:R-:W-:Y:S02]  /*0900*/  ISETP.GT.U32.AND P5, PT, R16.reuse, R8, PT ;  /* 0x000000081000720c */ /* 0x040fe40003fa4070 */
[----:B------:R-:W-:Y:S02]  /*0910*/  @!P4 IADD3 R7, R7, -R16, RZ ;  /* 0x800000100707c210 */ /* 0x000fe40007ffe0ff */
[----:B------:R-:W-:Y:S02]  /*0920*/  ISETP.GT.U32.AND P6, PT, R16, R5, PT ;  /* 0x000000051000720c */ /* 0x000fe40003fc4070 */
[----:B------:R-:W-:Y:S02]  /*0930*/  LOP3.LUT R9, R9, 0xfffffe00, RZ, 0xc0, !PT ;  /* 0xfffffe0009097812 */ /* 0x000fe400078ec0ff */
[----:B------:R-:W-:-:S02]  /*0940*/  IADD3 R3, -R3, RZ, RZ ;  /* 0x000000ff03037210 */ /* 0x000fc40007ffe1ff */
[----:B------:R-:W-:Y:S02]  /*0950*/  ISETP.GT.U32.AND P4, PT, R16, R7, PT ;  /* 0x000000071000720c */ /* 0x000fe40003f84070 */
[----:B------:R-:W-:Y:S02]  /*0960*/  ISETP.GE.AND P2, PT, R15, RZ, PT ;  /* 0x000000ff0f00720c */ /* 0x000fe40003f46270 */
[----:B------:R-:W-:Y:S01]  /*0970*/  IADD3 R30, R30, -R9, RZ ;  /* 0x800000091e1e7210 */ /* 0x000fe20007ffe0ff */
[----:B------:R-:W-:Y:S01]  /*0980*/  IMAD R9, R16, R3, R11 ;  /* 0x0000000310097224 */ /* 0x000fe200078e020b */
[--C-:B------:R-:W-:Y:S02]  /*0990*/  LOP3.LUT R3, R0, 0x30, R10.reuse, 0xfe, !PT ;  /* 0x0000003000037812 */ /* 0x100fe400078efe0a */
[----:B------:R-:W-:Y:S02]  /*09a0*/  LOP3.LUT R32, R141, 0x8, R10, 0xfe, !PT ;  /* 0x000000088d207812 */ /* 0x000fe400078efe0a */
[----:B------:R-:W-:-:S02]  /*09b0*/  @!P5 IADD3 R8, R8, -R16, RZ ;  /* 0x800000100808d210 */ /* 0x000fc40007ffe0ff */
[----:B------:R-:W-:Y:S02]  /*09c0*/  ISETP.GE.AND P5, PT, R3, RZ, PT ;  /* 0x000000ff0300720c */ /* 0x000fe40003fa6270 */
[----:B------:R-:W-:Y:S02]  /*09d0*/  IABS R15, R3 ;  /* 0x00000003000f7213 */ /* 0x000fe40000000000 */
[----:B------:R-:W-:Y:S02]  /*09e0*/  LEA.HI R3, R12, R32, RZ, 0x9 ;  /* 0x000000200c037211 */ /* 0x000fe400078f48ff */
[-C--:B------:R-:W-:Y:S02]  /*09f0*/  @!P6 IADD3 R5, R5, -R16.reuse, RZ ;  /* 0x800000100505e210 */ /* 0x080fe40007ffe0ff */
[----:B------:R-:W-:Y:S02]  /*0a00*/  @!P4 IADD3 R7, R7, -R16, RZ ;  /* 0x800000100707c210 */ /* 0x000fe40007ffe0ff */
[----:B------:R-:W-:Y:S01]  /*0a10*/  LOP3.LUT R11, R3, 0xfffffe00, RZ, 0xc0, !PT ;  /* 0xfffffe00030b7812 */ /* 0x000fe200078ec0ff */
[----:B------:R-:W-:Y:S01]  /*0a20*/  IMAD.HI.U32 R3, R2, R15, RZ ;  /* 0x0000000f02037227 */ /* 0x000fe200078e00ff */
[----:B------:R-:W-:-:S02]  /*0a30*/  ISETP.GT.U32.AND P4, PT, R16, R9, PT ;  /* 0x000000091000720c */ /* 0x000fc40003f84070 */
[----:B------:R-:W-:Y:S02]  /*0a40*/  @!P2 IADD3 R5, -R5, RZ, RZ ;  /* 0x000000ff0505a210 */ /* 0x000fe40007ffe1ff */
[----:B------:R-:W-:Y:S02]  /*0a50*/  ISETP.GT.U32.AND P2, PT, R16, R8, PT ;  /* 0x000000081000720c */ /* 0x000fe40003f44070 */
[----:B------:R-:W-:Y:S02]  /*0a60*/  ISETP.GE.AND P0, PT, R17, RZ, PT ;  /* 0x000000ff1100720c */ /* 0x000fe40003f06270 */
[----:B------:R-:W-:Y:S02]  /*0a70*/  IADD3 R17, -R3, RZ, RZ ;  /* 0x000000ff03117210 */ /* 0x000fe40007ffe1ff */
[----:B------:R-:W-:Y:S02]  /*0a80*/  IADD3 R32, R32, -R11, RZ ;  /* 0x8000000b20207210 */ /* 0x000fe40007ffe0ff */
[C---:B------:R-:W-:Y:S01]  /*0a90*/  ISETP.GT.U32.AND P3, PT, R16.reuse, R6, PT ;  /* 0x000000061000720c */ /* 0x040fe20003f64070 */
[----:B------:R-:W-:Y:S01]  /*0aa0*/  IMAD R11, R16, R17, R15 ;  /* 0x00000011100b7224 */ /* 0x000fe200078e020f */
[----:B------:R-:W-:-:S02]  /*0ab0*/  ISETP.GE.AND P1, PT, R18, RZ, PT ;  /* 0x000000ff1200720c */ /* 0x000fc40003f26270 */
[----:B------:R-:W-:Y:S02]  /*0ac0*/  SHF.R.U32.HI R18, RZ, 0x5, R40 ;  /* 0x00000005ff127819 */ /* 0x000fe40000011628 */
[-C--:B------:R-:W-:Y:S02]  /*0ad0*/  @!P4 IADD3 R9, R9, -R16.reuse, RZ ;  /* 0x800000100909c210 */ /* 0x080fe40007ffe0ff */
[----:B------:R-:W-:Y:S02]  /*0ae0*/  @!P2 IADD3 R8, R8, -R16, RZ ;  /* 0x800000100808a210 */ /* 0x000fe40007ffe0ff */
[C---:B------:R-:W-:Y:S02]  /*0af0*/  ISETP.GT.U32.AND P2, PT, R16.reuse, R11, PT ;  /* 0x0000000b1000720c */ /* 0x040fe40003f44070 */
[----:B------:R-:W-:Y:S02]  /*0b00*/  ISETP.GT.U32.AND P4, PT, R16, R9, PT ;  /* 0x000000091000720c */ /* 0x000fe40003f84070 */
[----:B------:R-:W-:-:S02]  /*0b10*/  SGXT.U32 R3, R18, 0x2 ;  /* 0x000000021203781a */ /* 0x000fc40000000000 */
[----:B------:R-:W-:Y:S02]  /*0b20*/  @!P3 IADD3 R6, R6, -R16, RZ ;  /* 0x800000100606b210 */ /* 0x000fe40007ffe0ff */
[C---:B------:R-:W-:Y:S02]  /*0b30*/  LOP3.LUT R142, R0.reuse, R3, RZ, 0xfc, !PT ;  /* 0x00000003008e7212 */ /* 0x040fe400078efcff */
[--C-:B------:R-:W-:Y:S02]  /*0b40*/  LOP3.LUT R0, R0, 0x38, R10.reuse, 0xfe, !PT ;  /* 0x0000003800007812 */ /* 0x100fe400078efe0a */
[----:B------:R-:W-:Y:S02]  /*0b50*/  ISETP.GT.U32.AND P3, PT, R16, R6, PT ;  /* 0x000000061000720c */ /* 0x000fe40003f64070 */
[----:B------:R-:W-:Y:S02]  /*0b60*/  IABS R15, R0 ;  /* 0x00000000000f7213 */ /* 0x000fe40000000000 */
[----:B------:R-:W-:-:S02]  /*0b70*/  LOP3.LUT R17, R141, 0x20, R10, 0xfe, !PT ;  /* 0x000000208d117812 */ /* 0x000fc400078efe0a */
[-C--:B------:R-:W-:Y:S01]  /*0b80*/  @!P2 IADD3 R11, R11, -R16.reuse, RZ ;  /* 0x800000100b0ba210 */ /* 0x080fe20007ffe0ff */
[----:B------:R-:W-:Y:S01]  /*0b90*/  IMAD.HI.U32 R2, R2, R15, RZ ;  /* 0x0000000f02027227 */ /* 0x000fe200078e00ff */
[----:B------:R-:W-:Y:S02]  /*0ba0*/  @!P4 IADD3 R9, R9, -R16, RZ ;  /* 0x800000100909c210 */ /* 0x000fe40007ffe0ff */
[----:B------:R-:W-:Y:S02]  /*0bb0*/  LOP3.LUT R19, R141, 0x18, R10, 0xfe, !PT ;  /* 0x000000188d137812 */ /* 0x000fe400078efe0a */
[----:B------:R-:W-:Y:S02]  /*0bc0*/  ISETP.GE.AND P4, PT, R0, RZ, PT ;  /* 0x000000ff0000720c */ /* 0x000fe40003f86270 */
[----:B------:R-:W-:Y:S02]  /*0bd0*/  LEA.HI R0, R12, R17, RZ, 0x9 ;  /* 0x000000110c007211 */ /* 0x000fe400078f48ff */
[----:B------:R-:W-:-:S02]  /*0be0*/  ISETP.GT.U32.AND P2, PT, R16, R11, PT ;  /* 0x0000000b1000720c */ /* 0x000fc40003f44070 */
[----:B------:R-:W-:Y:S02]  /*0bf0*/  ISETP.GE.AND P6, PT, R14, RZ, PT ;  /* 0x000000ff0e00720c */ /* 0x000fe40003fc6270 */
[----:B------:R-:W-:Y:S02]  /*0c00*/  LEA.HI R14, R12, R19, RZ, 0x9 ;  /* 0x000000130c0e7211 */ /* 0x000fe400078f48ff */
[----:B------:R-:W-:Y:S02]  /*0c10*/  LOP3.LUT R0, R0, 0xfffffe00, RZ, 0xc0, !PT ;  /* 0xfffffe0000007812 */ /* 0x000fe400078ec0ff */
[----:B------:R-:W-:Y:S02]  /*0c20*/  IADD3 R2, -R2, RZ, RZ ;  /* 0x000000ff02027210 */ /* 0x000fe40007ffe1ff */
[----:B------:R-:W-:Y:S02]  /*0c30*/  LOP3.LUT R34, R141, 0x10, R10, 0xfe, !PT ;  /* 0x000000108d227812 */ /* 0x000fe400078efe0a */
[----:B------:R-:W-:-:S02]  /*0c40*/  LOP3.LUT R14, R14, 0xfffffe00, RZ, 0xc0, !PT ;  /* 0xfffffe000e0e7812 */ /* 0x000fc400078ec0ff */
[----:B------:R-:W-:Y:S02]  /*0c50*/  @!P3 IADD3 R6, R6, -R16, RZ ;  /* 0x800000100606b210 */ /* 0x000fe40007ffe0ff */
[----:B------:R-:W-:Y:S01]  /*0c60*/  IADD3 R38, R17, -R0, RZ ;  /* 0x8000000011267210 */ /* 0x000fe20007ffe0ff */
[----:B------:R-:W-:Y:S01]  /*0c70*/  IMAD R0, R16, R2, R15 ;  /* 0x0000000210007224 */ /* 0x000fe200078e020f */
[----:B------:R-:W-:Y:S02]  /*0c80*/  ISETP.GE.AND P3, PT, R13, RZ, PT ;  /* 0x000000ff0d00720c */ /* 0x000fe40003f66270 */
[----:B------:R-:W-:Y:S02]  /*0c90*/  LEA.HI R13, R12, R34, RZ, 0x9 ;  /* 0x000000220c0d7211 */ /* 0x000fe400078f48ff */
[----:B------:R-:W-:Y:S02]  /*0ca0*/  IADD3 R36, R19, -R14, RZ ;  /* 0x8000000e13247210 */ /* 0x000fe40007ffe0ff */
[----:B------:R-:W-:-:S02]  /*0cb0*/  LOP3.LUT R19, R141, 0x38, R10, 0xfe, !PT ;  /* 0x000000388d137812 */ /* 0x000fc400078efe0a */
[----:B------:R-:W-:Y:S02]  /*0cc0*/  @!P2 IADD3 R11, R11, -R16, RZ ;  /* 0x800000100b0ba210 */ /* 0x000fe40007ffe0ff */
[----:B------:R-:W-:Y:S02]  /*0cd0*/  LOP3.LUT R13, R13, 0xfffffe00, RZ, 0xc0, !PT ;  /* 0xfffffe000d0d7812 */ /* 0x000fe400078ec0ff */
[----:B------:R-:W-:Y:S02]  /*0ce0*/  ISETP.GT.U32.AND P2, PT, R16, R0, PT ;  /* 0x000000001000720c */ /* 0x000fe40003f44070 */
[C-C-:B------:R-:W-:Y:S02]  /*0cf0*/  LOP3.LUT R42, R141.reuse, 0x28, R10.reuse, 0xfe, !PT ;  /* 0x000000288d2a7812 */ /* 0x140fe400078efe0a */
[----:B------:R-:W-:Y:S02]  /*0d00*/  LOP3.LUT R44, R141, 0x30, R10, 0xfe, !PT ;  /* 0x000000308d2c7812 */ /* 0x000fe400078efe0a */
[----:B------:R-:W-:-:S02]  /*0d10*/  LEA.HI R14, R12, R19, RZ, 0x9 ;  /* 0x000000130c0e7211 */ /* 0x000fc400078f48ff */
[----:B------:R-:W-:Y:S02]  /*0d20*/  IADD3 R34, R34, -R13, RZ ;  /* 0x8000000d22227210 */ /* 0x000fe40007ffe0ff */
[C---:B------:R-:W-:Y:S02]  /*0d30*/  LEA.HI R3, R12.reuse, R42, RZ, 0x9 ;  /* 0x0000002a0c037211 */ /* 0x040fe400078f48ff */
[----:B------:R-:W-:Y:S02]  /*0d40*/  LEA.HI R13, R12, R44, RZ, 0x9 ;  /* 0x0000002c0c0d7211 */ /* 0x000fe400078f48ff */
[----:B------:R-:W-:Y:S02]  /*0d50*/  LOP3.LUT R14, R14, 0xfffffe00, RZ, 0xc0, !PT ;  /* 0xfffffe000e0e7812 */ /* 0x000fe400078ec0ff */
[C-C-:B------:R-:W-:Y:S02]  /*0d60*/  LOP3.LUT R15, R141.reuse, 0x40, R10.reuse, 0xfe, !PT ;  /* 0x000000408d0f7812 */ /* 0x140fe400078efe0a */
[----:B------:R-:W-:-:S02]  /*0d70*/  LOP3.LUT R17, R141, 0x58, R10, 0xfe, !PT ;  /* 0x000000588d117812 */ /* 0x000fc400078efe0a */
[----:B------:R-:W-:Y:S02]  /*0d80*/  LOP3.LUT R3, R3, 0xfffffe00, RZ, 0xc0, !PT ;  /* 0xfffffe0003037812 */ /* 0x000fe400078ec0ff */
[----:B------:R-:W-:Y:S02]  /*0d90*/  LOP3.LUT R13, R13, 0xfffffe00, RZ, 0xc0, !PT ;  /* 0xfffffe000d0d7812 */ /* 0x000fe400078ec0ff */
[----:B------:R-:W-:Y:S02]  /*0da0*/  IADD3 R46, R19, -R14, RZ ;  /* 0x8000000e132e7210 */ /* 0x000fe40007ffe0ff */
[C-C-:B------:R-:W-:Y:S02]  /*0db0*/  LOP3.LUT R50, R141.reuse, 0x48, R10.reuse, 0xfe, !PT ;  /* 0x000000488d327812 */ /* 0x140fe400078efe0a */
[----:B------:R-:W-:Y:S02]  /*0dc0*/  LOP3.LUT R52, R141, 0x50, R10, 0xfe, !PT ;  /* 0x000000508d347812 */ /* 0x000fe400078efe0a */
[----:B------:R-:W-:-:S02]  /*0dd0*/  LEA.HI R2, R12, R15, RZ, 0x9 ;  /* 0x0000000f0c027211 */ /* 0x000fc400078f48ff */
[----:B------:R-:W-:Y:S02]  /*0de0*/  LEA.HI R14, R12, R17, RZ, 0x9 ;  /* 0x000000110c0e7211 */ /* 0x000fe400078f48ff */
[----:B------:R-:W-:Y:S02]  /*0df0*/  IADD3 R42, R42, -R3, RZ ;  /* 0x800000032a2a7210 */ /* 0x000fe40007ffe0ff */
[----:B------:R-:W-:Y:S02]  /*0e00*/  IADD3 R44, R44, -R13, RZ ;  /* 0x8000000d2c2c7210 */ /* 0x000fe40007ffe0ff */
[----:B------:R-:W-:Y:S02]  /*0e10*/  @!P2 IADD3 R0, R0, -R16, RZ ;  /* 0x800000100000a210 */ /* 0x000fe40007ffe0ff */
[C---:B------:R-:W-:Y:S02]  /*0e20*/  LEA.HI R3, R12.reuse, R50, RZ, 0x9 ;  /* 0x000000320c037211 */ /* 0x040fe400078f48ff */
[----:B------:R-:W-:-:S02]  /*0e30*/  LEA.HI R13, R12, R52, RZ, 0x9 ;  /* 0x000000340c0d7211 */ /* 0x000fc400078f48ff */
[----:B------:R-:W-:Y:S02]  /*0e40*/  LOP3.LUT R2, R2, 0xfffffe00, RZ, 0xc0, !PT ;  /* 0xfffffe0002027812 */ /* 0x000fe400078ec0ff */
[----:B------:R-:W-:Y:S02]  /*0e50*/  LOP3.LUT R14, R14, 0xfffffe00, RZ, 0xc0, !PT ;  /* 0xfffffe000e0e7812 */ /* 0x000fe400078ec0ff */
[----:B------:R-:W-:Y:S02]  /*0e60*/  ISETP.GT.U32.AND P2, PT, R16, R0, PT ;  /* 0x000000001000720c */ /* 0x000fe40003f44070 */
[----:B------:R-:W-:Y:S02]  /*0e70*/  LOP3.LUT R3, R3, 0xfffffe00, RZ, 0xc0, !PT ;  /* 0xfffffe0003037812 */ /* 0x000fe400078ec0ff */
[----:B------:R-:W-:Y:S02]  /*0e80*/  LOP3.LUT R13, R13, 0xfffffe00, RZ, 0xc0, !PT ;  /* 0xfffffe000d0d7812 */ /* 0x000fe400078ec0ff */
[----:B------:R-:W-:-:S02]  /*0e90*/  IADD3 R48, R15, -R2, RZ ;  /* 0x800000020f307210 */ /* 0x000fc40007ffe0ff */
[----:B------:R-:W-:Y:S02]  /*0ea0*/  IADD3 R54, R17, -R14, RZ ;  /* 0x8000000e11367210 */ /* 0x000fe40007ffe0ff */
[C-C-:B------:R-:W-:Y:S02]  /*0eb0*/  LOP3.LUT R15, R141.reuse, 0x60, R10.reuse, 0xfe, !PT ;  /* 0x000000608d0f7812 */ /* 0x140fe400078efe0a */
[C-C-:B------:R-:W-:Y:S02]  /*0ec0*/  LOP3.LUT R58, R141.reuse, 0x68, R10.reuse, 0xfe, !PT ;  /* 0x000000688d3a7812 */ /* 0x140fe400078efe0a */
[C-C-:B------:R-:W-:Y:S02]  /*0ed0*/  LOP3.LUT R60, R141.reuse, 0x70, R10.reuse, 0xfe, !PT ;  /* 0x000000708d3c7812 */ /* 0x140fe400078efe0a */
[----:B------:R-:W-:Y:S02]  /*0ee0*/  LOP3.LUT R17, R141, 0x78, R10, 0xfe, !PT ;  /* 0x000000788d117812 */ /* 0x000fe400078efe0a */
[----:B------:R-:W-:-:S02]  /*0ef0*/  IADD3 R50, R50, -R3, RZ ;  /* 0x8000000332327210 */ /* 0x000fc40007ffe0ff */
[----:B------:R-:W-:Y:S02]  /*0f00*/  IADD3 R52, R52, -R13, RZ ;  /* 0x8000000d34347210 */ /* 0x000fe40007ffe0ff */
[C---:B------:R-:W-:Y:S02]  /*0f10*/  LEA.HI R2, R12.reuse, R15, RZ, 0x9 ;  /* 0x0000000f0c027211 */ /* 0x040fe400078f48ff */
[C---:B------:R-:W-:Y:S02]  /*0f20*/  LEA.HI R3, R12.reuse, R58, RZ, 0x9 ;  /* 0x0000003a0c037211 */ /* 0x040fe400078f48ff */
[C---:B------:R-:W-:Y:S02]  /*0f30*/  LEA.HI R13, R12.reuse, R60, RZ, 0x9 ;  /* 0x0000003c0c0d7211 */ /* 0x040fe400078f48ff */
[----:B------:R-:W-:Y:S02]  /*0f40*/  LEA.HI R12, R12, R17, RZ, 0x9 ;  /* 0x000000110c0c7211 */ /* 0x000fe400078f48ff */
[----:B------:R-:W-:-:S02]  /*0f50*/  LOP3.LUT R28, R10, 0x70, RZ, 0xfc, !PT ;  /* 0x000000700a1c7812 */ /* 0x000fc400078efcff */
[----:B------:R-:W-:Y:S02]  /*0f60*/  LOP3.LUT R3, R3, 0xfffffe00, RZ, 0xc0, !PT ;  /* 0xfffffe0003037812 */ /* 0x000fe400078ec0ff */
[----:B------:R-:W-:Y:S02]  /*0f70*/  LOP3.LUT R12, R12, 0xfffffe00, RZ, 0xc0, !PT ;  /* 0xfffffe000c0c7812 */ /* 0x000fe400078ec0ff */
[----:B------:R-:W-:Y:S02]  /*0f80*/  LEA R28, R28, R41, 0x6 ;  /* 0x000000291c1c7211 */ /* 0x000fe400078e30ff */
[----:B------:R-:W-:Y:S02]  /*0f90*/  @!P2 IADD3 R0, R0, -R16, RZ ;  /* 0x800000100000a210 */ /* 0x000fe40007ffe0ff */
[----:B------:R-:W-:Y:S02]  /*0fa0*/  IADD3 R58, R58, -R3, RZ ;  /* 0x800000033a3a7210 */ /* 0x000fe40007ffe0ff */
[----:B------:R-:W-:-:S02]  /*0fb0*/  IADD3 R64, R17, -R12, RZ ;  /* 0x8000000c11407210 */ /* 0x000fc40007ffe0ff */
[----:B------:R-:W-:Y:S01]  /*0fc0*/  SHF.L.U32 R148, R28, 0x2, RZ ;  /* 0x000000021c947819 */ /* 0x000fe200000006ff */
[--C-:B------:R-:W-:Y:S01]  /*0fd0*/  IMAD R28, R30, 0x750, R41.reuse ;  /* 0x000007501e1c7824 */ /* 0x100fe200078e0229 */
[----:B------:R-:W-:Y:S01]  /*0fe0*/  ISETP.NE.AND P2, PT, RZ, c[0x0][0x178], PT ;  /* 0x00005e00ff007a0c */ /* 0x000fe20003f45270 */
[--C-:B------:R-:W-:Y:S01]  /*0ff0*/  IMAD R30, R32, 0x750, R41.reuse ;  /* 0x00000750201e7824 */ /* 0x100fe200078e0229 */
[----:B------:R-:W-:Y:S01]  /*1000*/  LOP3.LUT R3, RZ, c[0x0][0x178], RZ, 0x33, !PT ;  /* 0x00005e00ff037a12 */ /* 0x000fe200078e33ff */
[--C-:B------:R-:W-:Y:S01]  /*1010*/  IMAD R32, R34, 0x750, R41.reuse ;  /* 0x0000075022207824 */ /* 0x100fe200078e0229 */
[----:B------:R-:W-:Y:S01]  /*1020*/  LOP3.LUT R12, R10, 0x30, RZ, 0xfc, !PT ;  /* 0x000000300a0c7812 */ /* 0x000fe200078efcff */
[--C-:B------:R-:W-:Y:S01]  /*1030*/  IMAD R34, R36, 0x750, R41.reuse ;  /* 0x0000075024227824 */ /* 0x100fe200078e0229 */
[----:B------:R-:W-:Y:S01]  /*1040*/  @!P4 IADD3 R0, -R0, RZ, RZ ;  /* 0x000000ff0000c210 */ /* 0x000fe20007ffe1ff */
[--C-:B------:R-:W-:Y:S01]  /*1050*/  IMAD R36, R38, 0x750, R41.reuse ;  /* 0x0000075026247824 */ /* 0x100fe200078e0229 */
[----:B------:R-:W-:Y:S01]  /*1060*/  LOP3.LUT R14, R10, 0x38, RZ, 0xfc, !PT ;  /* 0x000000380a0e7812 */ /* 0x000fe200078efcff */
[--C-:B------:R-:W-:Y:S01]  /*1070*/  IMAD R38, R42, 0x750, R41.reuse ;  /* 0x000007502a267824 */ /* 0x100fe200078e0229 */
[----:B------:R-:W-:Y:S01]  /*1080*/  LOP3.LUT R2, R2, 0xfffffe00, RZ, 0xc0, !PT ;  /* 0xfffffe0002027812 */ /* 0x000fe200078ec0ff */
[--C-:B------:R-:W-:Y:S01]  /*1090*/  IMAD R42, R44, 0x750, R41.reuse ;  /* 0x000007502c2a7824 */ /* 0x100fe200078e0229 */
[----:B------:R-:W-:Y:S01]  /*10a0*/  @!P0 IADD3 R6, -R6, RZ, RZ ;  /* 0x000000ff06068210 */ /* 0x000fe20007ffe1ff */
        /* <DEDUP_REMOVED lines=8> */
[----:B------:R-:W-:Y:S01]  /*1130*/  IMAD R52, R54, 0x750, R41 ;  /* 0x0000075036347824 */ /* 0x000fe200078e0229 */
[----:B------:R-:W-:Y:S01]  /*1140*/  SEL R66, R3, R4, !P2 ;  /* 0x0000000403427207 */ /* 0x000fe20005000000 */
[----:B------:R-:W-:Y:S01]  /*1150*/  IMAD.WIDE R28, R28, R27, c[0x0][0x168] ;  /* 0x00005a001c1c7625 */ /* 0x000fe200078e021b */
[----:B------:R-:W-:-:S02]  /*1160*/  LOP3.LUT R20, R10, 0x50, RZ, 0xfc, !PT ;  /* 0x000000500a147812 */ /* 0x000fc400078efcff */
[----:B------:R-:W-:Y:S01]  /*1170*/  LEA R12, R12, R41, 0x6 ;  /* 0x000000290c0c7211 */ /* 0x000fe200078e30ff */
[-C--:B------:R-:W-:Y:S01]  /*1180*/  IMAD.WIDE R30, R30, R27.reuse, c[0x0][0x168] ;  /* 0x00005a001e1e7625 */ /* 0x080fe200078e021b */
[----:B------:R-:W-:Y:S02]  /*1190*/  LOP3.LUT R13, R13, 0xfffffe00, RZ, 0xc0, !PT ;  /* 0xfffffe000d0d7812 */ /* 0x000fe400078ec0ff */
[----:B------:R-:W-:Y:S01]  /*11a0*/  @!P3 IADD3 R9, -R9, RZ, RZ ;  /* 0x000000ff0909b210 */ /* 0x000fe20007ffe1ff */
[----:B------:R-:W-:Y:S01]  /*11b0*/  IMAD.WIDE R32, R32, R27, c[0x0][0x168] ;  /* 0x00005a0020207625 */ /* 0x000fe200078e021b */
[C---:B------:R-:W-:Y:S02]  /*11c0*/  SEL R68, R3.reuse, R5, !P2 ;  /* 0x0000000503447207 */ /* 0x040fe40005000000 */
[----:B------:R-:W-:Y:S01]  /*11d0*/  SEL R62, R3, R0, !P2 ;  /* 0x00000000033e7207 */ /* 0x000fe20005000000 */
[----:B------:R-:W-:Y:S01]  /*11e0*/  IMAD.WIDE R34, R34, R27, c[0x0][0x168] ;  /* 0x00005a0022227625 */ /* 0x000fe200078e021b */
[----:B------:R-:W-:-:S02]  /*11f0*/  LOP3.LUT R22, R10, 0x58, RZ, 0xfc, !PT ;  /* 0x000000580a167812 */ /* 0x000fc400078efcff */
[----:B------:R-:W-:Y:S01]  /*1200*/  LEA R14, R14, R41, 0x6 ;  /* 0x000000290e0e7211 */ /* 0x000fe200078e30ff */
[-C--:B------:R-:W-:Y:S01]  /*1210*/  IMAD.WIDE R36, R36, R27.reuse, c[0x0][0x168] ;  /* 0x00005a0024247625 */ /* 0x080fe200078e021b */
[----:B------:R-:W-:Y:S02]  /*1220*/  IADD3 R56, R15, -R2, RZ ;  /* 0x800000020f387210 */ /* 0x000fe40007ffe0ff */
[----:B------:R-:W-:Y:S01]  /*1230*/  @!P5 IADD3 R11, -R11, RZ, RZ ;  /* 0x000000ff0b0bd210 */ /* 0x000fe20007ffe1ff */
[----:B------:R-:W-:Y:S01]  /*1240*/  IMAD.WIDE R38, R38, R27, c[0x0][0x168] ;  /* 0x00005a0026267625 */ /* 0x000fe200078e021b */
[C---:B------:R-:W-:Y:S02]  /*1250*/  SEL R70, R3.reuse, R6, !P2 ;  /* 0x0000000603467207 */ /* 0x040fe40005000000 */
[----:B------:R-:W-:Y:S01]  /*1260*/  LOP3.LUT R0, R10, 0x8, RZ, 0xfc, !PT ;  /* 0x000000080a007812 */ /* 0x000fe200078efcff */
[--C-:B------:R-:W-:Y:S01]  /*1270*/  IMAD R54, R56, 0x750, R41.reuse ;  /* 0x0000075038367824 */ /* 0x100fe200078e0229 */
[----:B------:R-:W-:Y:S01]  /*1280*/  LOP3.LUT R24, R10, 0x60, RZ, 0xfc, !PT ;  /* 0x000000600a187812 */ /* 0x000fe200078efcff */
[----:B------:R-:W-:Y:S01]  /*1290*/  IMAD R56, R58, 0x750, R41 ;  /* 0x000007503a387824 */ /* 0x000fe200078e0229 */
[----:B------:R-:W-:Y:S01]  /*12a0*/  LEA R16, R16, R41, 0x6 ;  /* 0x0000002910107211 */ /* 0x000fe200078e30ff */
[----:B------:R-:W-:Y:S01]  /*12b0*/  IMAD.WIDE R42, R42, R27, c[0x0][0x168] ;  /* 0x00005a002a2a7625 */ /* 0x000fe200078e021b */
[----:B------:R-:W-:-:S02]  /*12c0*/  SEL R72, R3, R7, !P2 ;  /* 0x0000000703487207 */ /* 0x000fc40005000000 */
[----:B------:R-:W-:Y:S01]  /*12d0*/  LOP3.LUT R2, R10, 0x10, RZ, 0xfc, !PT ;  /* 0x000000100a027812 */ /* 0x000fe200078efcff */
[----:B------:R-:W-:Y:S01]  /*12e0*/  IMAD.WIDE R44, R44, R27, c[0x0][0x168] ;  /* 0x00005a002c2c7625 */ /* 0x000fe200078e021b */
[----:B------:R-:W-:Y:S02]  /*12f0*/  LOP3.LUT R26, R10, 0x68, RZ, 0xfc, !PT ;  /* 0x000000680a1a7812 */ /* 0x000fe400078efcff */
[----:B------:R-:W-:Y:S01]  /*1300*/  LEA R18, R18, R41, 0x6 ;  /* 0x0000002912127211 */ /* 0x000fe200078e30ff */
[-C--:B------:R-:W-:Y:S01]  /*1310*/  IMAD.WIDE R46, R46, R27.reuse, c[0x0][0x168] ;  /* 0x00005a002e2e7625 */ /* 0x080fe200078e021b */
[----:B------:R-:W-:Y:S02]  /*1320*/  SEL R74, R3, R8, !P2 ;  /* 0x00000008034a7207 */ /* 0x000fe40005000000 */
[----:B------:R-:W-:Y:S01]  /*1330*/  LOP3.LUT R4, R10, 0x18, RZ, 0xfc, !PT ;  /* 0x000000180a047812 */ /* 0x000fe200078efcff */
[----:B------:R-:W-:Y:S01]  /*1340*/  IMAD.WIDE R48, R48, R27, c[0x0][0x168] ;  /* 0x00005a0030307625 */ /* 0x000fe200078e021b */
[----:B------:R-:W-:-:S02]  /*1350*/  LEA R20, R20, R41, 0x6 ;  /* 0x0000002914147211 */ /* 0x000fc400078e30ff */
[----:B------:R-:W-:Y:S01]  /*1360*/  SHF.L.U32 R158, R12, 0x2, RZ ;  /* 0x000000020c9e7819 */ /* 0x000fe200000006ff */
[--C-:B------:R-:W-:Y:S01]  /*1370*/  IMAD R12, R66, 0x750, R41.reuse ;  /* 0x00000750420c7824 */ /* 0x100fe200078e0229 */
[----:B------:R-:W-:Y:S01]  /*1380*/  IADD3 R60, R60, -R13, RZ ;  /* 0x8000000d3c3c7210 */ /* 0x000fe20007ffe0ff */
[----:B------:R-:W-:Y:S01]  /*1390*/  IMAD.WIDE R50, R50, R27, c[0x0][0x168] ;  /* 0x00005a0032327625 */ /* 0x000fe200078e021b */
[C---:B------:R-:W-:Y:S01]  /*13a0*/  SEL R76, R3.reuse, R9, !P2 ;  /* 0x00000009034c7207 */ /* 0x040fe20005000000 */
[----:B------:R-:W-:Y:S01]  /*13b0*/  CS2R R66, SRZ ;  /* 0x0000000000427805 */ /* 0x000fe2000001ff00 */
[----:B------:R-:W-:Y:S01]  /*13c0*/  LOP3.LUT R6, R10, 0x20, RZ, 0xfc, !PT ;  /* 0x000000200a067812 */ /* 0x000fe200078efcff */
[----:B------:R-:W-:Y:S01]  /*13d0*/  IMAD.WIDE R12, R12, R27, c[0x0][0x160] ;  /* 0x000058000c0c7625 */ /* 0x000fe200078e021b */
[-C--:B------:R-:W-:Y:S02]  /*13e0*/  LEA R170, R10, R41.reuse, 0x6 ;  /* 0x000000290aaa7211 */ /* 0x080fe400078e30ff */
[----:B------:R-:W-:Y:S01]  /*13f0*/  LEA R22, R22, R41, 0x6 ;  /* 0x0000002916167211 */ /* 0x000fe200078e30ff */
[--C-:B------:R-:W-:Y:S01]  /*1400*/  IMAD R58, R60, 0x750, R41.reuse ;  /* 0x000007503c3a7824 */ /* 0x100fe200078e0229 */
[----:B------:R-:W-:Y:S01]  /*1410*/  SHF.L.U32 R156, R14, 0x2, RZ ;  /* 0x000000020e9c7819 */ /* 0x000fe200000006ff */
[--C-:B------:R-:W-:Y:S01]  /*1420*/  IMAD R14, R68, 0x750, R41.reuse ;  /* 0x00000750440e7824 */ /* 0x100fe200078e0229 */
[----:B------:R-:W-:Y:S01]  /*1430*/  SEL R78, R3, R11, !P2 ;  /* 0x0000000b034e7207 */ /* 0x000fe20005000000 */
[--C-:B------:R-:W-:Y:S01]  /*1440*/  IMAD R60, R64, 0x750, R41.reuse ;  /* 0x00000750403c7824 */ /* 0x100fe200078e0229 */
[----:B------:R-:W-:Y:S01]  /*1450*/  LOP3.LUT R8, R10, 0x28, RZ, 0xfc, !PT ;  /* 0x000000280a087812 */ /* 0x000fe200078efcff */
[----:B------:R-:W-:Y:S01]  /*1460*/  IMAD.WIDE R14, R14, R27, c[0x0][0x160] ;  /* 0x000058000e0e7625 */ /* 0x000fe200078e021b */
[-C--:B------:R-:W-:Y:S01]  /*1470*/  LEA R0, R0, R41.reuse, 0x6 ;  /* 0x0000002900007211 */ /* 0x080fe200078e30ff */
[----:B------:R-:W-:Y:S01]  /*1480*/  CS2R R64, SRZ ;  /* 0x0000000000407805 */ /* 0x000fe2000001ff00 */
[----:B------:R-:W-:Y:S01]  /*1490*/  LEA R24, R24, R41, 0x6 ;  /* 0x0000002918187211 */ /* 0x000fe200078e30ff */
[----:B------:R-:W-:Y:S01]  /*14a0*/  IMAD.WIDE R52, R52, R27, c[0x0][0x168] ;  /* 0x00005a0034347625 */ /* 0x000fe200078e021b */
[----:B------:R-:W-:Y:S01]  /*14b0*/  SHF.L.U32 R154, R16, 0x2, RZ ;  /* 0x00000002109a7819 */ /* 0x000fe200000006ff */
[----:B------:R-:W-:Y:S01]  /*14c0*/  CS2R R68, SRZ ;  /* 0x0000000000447805 */ /* 0x000fe2000001ff00 */
[-C--:B------:R-:W-:Y:S01]  /*14d0*/  LEA R2, R2, R41.reuse, 0x6 ;  /* 0x0000002902027211 */ /* 0x080fe200078e30ff */
[--C-:B------:R-:W-:Y:S01]  /*14e0*/  IMAD R16, R70, 0x750, R41.reuse ;  /* 0x0000075046107824 */ /* 0x100fe200078e0229 */
[----:B------:R-:W-:Y:S01]  /*14f0*/  LEA R26, R26, R41, 0x6 ;  /* 0x000000291a1a7211 */ /* 0x000fe200078e30ff */
[----:B------:R-:W-:Y:S01]  /*1500*/  IMAD.WIDE R54, R54, R27, c[0x0][0x168] ;  /* 0x00005a0036367625 */ /* 0x000fe200078e021b */
[----:B------:R-:W-:Y:S01]  /*1510*/  SHF.L.U32 R153, R18, 0x2, RZ ;  /* 0x0000000212997819 */ /* 0x000fe200000006ff */
[----:B------:R-:W-:Y:S01]  /*1520*/  CS2R R70, SRZ ;  /* 0x0000000000467805 */ /* 0x000fe2000001ff00 */
[-C--:B------:R-:W-:Y:S01]  /*1530*/  LEA R4, R4, R41.reuse, 0x6 ;  /* 0x0000002904047211 */ /* 0x080fe200078e30ff */
[--C-:B------:R-:W-:Y:S01]  /*1540*/  IMAD R18, R72, 0x750, R41.reuse ;  /* 0x0000075048127824 */ /* 0x100fe200078e0229 */
[----:B------:R-:W-:Y:S01]  /*1550*/  SHF.L.U32 R152, R20, 0x2, RZ ;  /* 0x0000000214987819 */ /* 0x000fe200000006ff */
[--C-:B------:R-:W-:Y:S01]  /*1560*/  IMAD R20, R74, 0x750, R41.reuse ;  /* 0x000007504a147824 */ /* 0x100fe200078e0229 */
[----:B------:R-:W-:Y:S01]  /*1570*/  LEA R6, R6, R41, 0x6 ;  /* 0x0000002906067211 */ /* 0x000fe200078e30ff */
[----:B------:R-:W-:Y:S01]  /*1580*/  IMAD.WIDE R16, R16, R27, c[0x0][0x160] ;  /* 0x0000580010107625 */ /* 0x000fe200078e021b */
[----:B------:R-:W-:Y:S01]  /*1590*/  SHF.L.U32 R170, R170, 0x2, RZ ;  /* 0x00000002aaaa7819 */ /* 0x000fe200000006ff */
[----:B------:R-:W-:Y:S01]  /*15a0*/  CS2R R72, SRZ ;  /* 0x0000000000487805 */ /* 0x000fe2000001ff00 */
[----:B------:R-:W-:Y:S01]  /*15b0*/  SHF.L.U32 R151, R22, 0x2, RZ ;  /* 0x0000000216977819 */ /* 0x000fe200000006ff */
[--C-:B------:R-:W-:Y:S01]  /*15c0*/  IMAD R22, R76, 0x750, R41.reuse ;  /* 0x000007504c167824 */ /* 0x100fe200078e0229 */
[----:B------:R-:W-:Y:S01]  /*15d0*/  LEA R8, R8, R41, 0x6 ;  /* 0x0000002908087211 */ /* 0x000fe200078e30ff */
[-C--:B------:R-:W-:Y:S01]  /*15e0*/  IMAD.WIDE R18, R18, R27.reuse, c[0x0][0x160] ;  /* 0x0000580012127625 */ /* 0x080fe200078e021b */
[----:B------:R-:W-:Y:S01]  /*15f0*/  SHF.L.U32 R168, R0, 0x2, RZ ;  /* 0x0000000200a87819 */ /* 0x000fe200000006ff */
[----:B------:R1:W-:Y:S01]  /*1600*/  LDGSTS.E.BYPASS.128 [R170], [R12.64] ;  /* 0x000000000caa7fae */ /* 0x0003e2000b901c48 */
[----:B------:R-:W-:Y:S01]  /*1610*/  SHF.L.U32 R150, R24, 0x2, RZ ;  /* 0x0000000218967819 */ /* 0x000fe200000006ff */
[--C-:B------:R-:W-:Y:S01]  /*1620*/  IMAD R24, R78, 0x750, R41.reuse ;  /* 0x000007504e187824 */ /* 0x100fe200078e0229 */
[----:B------:R-:W-:Y:S01]  /*1630*/  SHF.L.U32 R166, R2, 0x2, RZ ;  /* 0x0000000202a67819 */ /* 0x000fe200000006ff */
[-C--:B------:R-:W-:Y:S01]  /*1640*/  IMAD.WIDE R20, R20, R27.reuse, c[0x0][0x160] ;  /* 0x0000580014147625 */ /* 0x080fe200078e021b */
[----:B------:R-:W-:Y:S01]  /*1650*/  SHF.L.U32 R149, R26, 0x2, RZ ;  /* 0x000000021a957819 */ /* 0x000fe200000006ff */
[----:B------:R2:W-:Y:S01]  /*1660*/  LDGSTS.E.BYPASS.128 [R168], [R14.64] ;  /* 0x000000000ea87fae */ /* 0x0005e2000b901c48 */
[----:B------:R-:W-:Y:S01]  /*1670*/  SHF.L.U32 R164, R4, 0x2, RZ ;  /* 0x0000000204a47819 */ /* 0x000fe200000006ff */
[----:B------:R-:W-:Y:S01]  /*1680*/  IMAD R26, R62, 0x750, R41 ;  /* 0x000007503e1a7824 */ /* 0x000fe200078e0229 */
[----:B------:R-:W-:Y:S01]  /*1690*/  SHF.L.U32 R162, R6, 0x2, RZ ;  /* 0x0000000206a27819 */ /* 0x000fe200000006ff */
[-C--:B------:R-:W-:Y:S01]  /*16a0*/  IMAD.WIDE R22, R22, R27.reuse, c[0x0][0x160] ;  /* 0x0000580016167625 */ /* 0x080fe200078e021b */
[----:B------:R-:W-:Y:S01]  /*16b0*/  SHF.L.U32 R160, R8, 0x2, RZ ;  /* 0x0000000208a07819 */ /* 0x000fe200000006ff */
[----:B------:R3:W-:Y:S01]  /*16c0*/  LDGSTS.E.BYPASS.128 [R166], [R16.64] ;  /* 0x0000000010a67fae */ /* 0x0007e2000b901c48 */
[----:B------:R-:W-:Y:S01]  /*16d0*/  LOP3.LUT R10, R10, 0x78, RZ, 0xfc, !PT ;  /* 0x000000780a0a7812 */ /* 0x000fe200078efcff */
[----:B------:R-:W-:Y:S01]  /*16e0*/  IMAD.WIDE R56, R56, R27, c[0x0][0x168] ;  /* 0x00005a0038387625 */ /* 0x000fe200078e021b */
[----:B------:R-:W-:Y:S01]  /*16f0*/  IADD3 R0, P1, R12, 0x200, RZ ;  /* 0x000002000c007810 */ /* 0x000fe20007f3e0ff */
[----:B------:R4:W-:Y:S01]  /*1700*/  LDGSTS.E.BYPASS.128 [R164], [R18.64] ;  /* 0x0000000012a47fae */ /* 0x0009e2000b901c48 */
[----:B------:R-:W-:Y:S01]  /*1710*/  LEA R10, R10, R41, 0x6 ;  /* 0x000000290a0a7211 */ /* 0x000fe200078e30ff */
[-C--:B------:R-:W-:Y:S01]  /*1720*/  IMAD.WIDE R58, R58, R27.reuse, c[0x0][0x168] ;  /* 0x00005a003a3a7625 */ /* 0x080fe200078e021b */
[----:B------:R-:W-:Y:S01]  /*1730*/  IADD3 R2, P0, R14, 0x200, RZ ;  /* 0x000002000e027810 */ /* 0x000fe20007f1e0ff */
[----:B------:R1:W-:Y:S01]  /*1740*/  LDGSTS.E.BYPASS.128 [R162], [R20.64] ;  /* 0x0000000014a27fae */ /* 0x0003e2000b901c48 */
[----:B------:R-:W-:Y:S01]  /*1750*/  SHF.L.U32 R147, R10, 0x2, RZ ;  /* 0x000000020a937819 */ /* 0x000fe200000006ff */
[----:B------:R-:W-:Y:S01]  /*1760*/  IMAD.WIDE R60, R60, R27, c[0x0][0x168] ;  /* 0x00005a003c3c7625 */ /* 0x000fe200078e021b */
[----:B------:R-:W-:Y:S01]  /*1770*/  IADD3.X R3, RZ, R13, RZ, P1, !PT ;  /* 0x0000000dff037210 */ /* 0x000fe20000ffe4ff */
[----:B------:R1:W-:Y:S01]  /*1780*/  LDGSTS.E.BYPASS.128 [R160], [R22.64] ;  /* 0x0000000016a07fae */ /* 0x0003e2000b901c48 */
[----:B------:R-:W-:Y:S01]  /*1790*/  IADD3 R4, P1, R16, 0x200, RZ ;  /* 0x0000020010047810 */ /* 0x000fe20007f3e0ff */
[----:B------:R-:W-:Y:S01]  /*17a0*/  IMAD.WIDE R24, R24, R27, c[0x0][0x160] ;  /* 0x0000580018187625 */ /* 0x000fe200078e021b */
[----:B------:R-:W-:Y:S01]  /*17b0*/  IADD3.X R5, RZ, R15, RZ, P0, !PT ;  /* 0x0000000fff057210 */ /* 0x000fe200007fe4ff */
[----:B------:R-:W-:Y:S01]  /*17c0*/  CS2R R74, SRZ ;  /* 0x00000000004a7805 */ /* 0x000fe2000001ff00 */
[----:B------:R-:W-:Y:S01]  /*17d0*/  IADD3 R6, P0, R18, 0x200, RZ ;  /* 0x0000020012067810 */ /* 0x000fe20007f1e0ff */
[----:B------:R-:W-:Y:S01]  /*17e0*/  IMAD.WIDE R26, R26, R27, c[0x0][0x160] ;  /* 0x000058001a1a7625 */ /* 0x000fe200078e021b */
[----:B------:R1:W-:Y:S01]  /*17f0*/  LDGSTS.E.BYPASS.128 [R158], [R24.64] ;  /* 0x00000000189e7fae */ /* 0x0003e2000b901c48 */
[----:B------:R-:W-:-:S02]  /*1800*/  IADD3.X R7, RZ, R17, RZ, P1, !PT ;  /* 0x00000011ff077210 */ /* 0x000fc40000ffe4ff */
[----:B------:R-:W-:Y:S01]  /*1810*/  IADD3 R8, P1, R20, 0x200, RZ ;  /* 0x0000020014087810 */ /* 0x000fe20007f3e0ff */
[----:B------:R1:W-:Y:S01]  /*1820*/  LDGSTS.E.BYPASS.128 [R156], [R26.64] ;  /* 0x000000001a9c7fae */ /* 0x0003e2000b901c48 */
[----:B------:R-:W-:Y:S02]  /*1830*/  IADD3.X R9, RZ, R19, RZ, P0, !PT ;  /* 0x00000013ff097210 */ /* 0x000fe400007fe4ff */
[----:B------:R-:W-:Y:S01]  /*1840*/  IADD3 R10, P0, R22, 0x200, RZ ;  /* 0x00000200160a7810 */ /* 0x000fe20007f1e0ff */
[----:B------:R-:W0:Y:S01]  /*1850*/  LDGDEPBAR ;  /* 0x00000000000079af */ /* 0x000e220000000000 */
[----:B------:R-:W-:-:S03]  /*1860*/  IADD3.X R11, RZ, R21, RZ, P1, !PT ;  /* 0x00000015ff0b7210 */ /* 0x000fc60000ffe4ff */
[----:B------:R1:W-:Y:S04]  /*1870*/  LDGSTS.E.BYPASS.128 [R170+0x8000], [R28.64] ;  /* 0x080000001caa7fae */ /* 0x0003e8000b901c48 */
        /* <DEDUP_REMOVED lines=15> */
[----:B------:R-:W0:Y:S04]  /*1970*/  LDGDEPBAR ;  /* 0x00000000000079af */ /* 0x000e280000000000 */
[----:B------:R-:W-:Y:S06]  /*1980*/  BAR.SYNC 0x0 ;  /* 0x0000000000007b1d */ /* 0x000fec0000000000 */
[----:B------:R-:W-:Y:S01]  /*1990*/  @!PT LDS RZ, [RZ] ;  /* 0x00000000fffff984 */ /* 0x000fe20000000800 */
[----:B------:R-:W-:Y:S01]  /*19a0*/  @!PT LDS RZ, [RZ] ;  /* 0x00000000fffff984 */ /* 0x000fe20000000800 */
[----:B------:R-:W-:Y:S01]  /*19b0*/  @!PT LDS RZ, [RZ] ;  /* 0x00000000fffff984 */ /* 0x000fe20000000800 */
[----:B------:R1:W-:Y:S04]  /*19c0*/  LDGSTS.E.BYPASS.128 [R170+0x4000], [R12.64+0x100] ;  /* 0x040001000caa7fae */ /* 0x0003e8000b901c48 */
[----:B------:R2:W-:Y:S04]  /*19d0*/  LDGSTS.E.BYPASS.128 [R168+0x4000], [R14.64+0x100] ;  /* 0x040001000ea87fae */ /* 0x0005e8000b901c48 */
[----:B------:R3:W-:Y:S04]  /*19e0*/  LDGSTS.E.BYPASS.128 [R166+0x4000], [R16.64+0x100] ;  /* 0x0400010010a67fae */ /* 0x0007e8000b901c48 */
[----:B------:R4:W-:Y:S01]  /*19f0*/  LDGSTS.E.BYPASS.128 [R164+0x4000], [R18.64+0x100] ;  /* 0x0400010012a47fae */ /* 0x0009e2000b901c48 */
[----:B-1----:R-:W-:-:S02]  /*1a00*/  IADD3 R12, P1, R24, 0x200, RZ ;  /* 0x00000200180c7810 */ /* 0x002fc40007f3e0ff */
[----:B------:R-:W-:Y:S01]  /*1a10*/  IADD3.X R13, RZ, R23, RZ, P0, !PT ;  /* 0x00000017ff0d7210 */ /* 0x000fe200007fe4ff */
[----:B------:R1:W-:Y:S01]  /*1a20*/  LDGSTS.E.BYPASS.128 [R162+0x4000], [R20.64+0x100] ;  /* 0x0400010014a27fae */ /* 0x0003e2000b901c48 */
[----:B--2---:R-:W-:Y:S02]  /*1a30*/  IADD3 R14, P0, R26, 0x200, RZ ;  /* 0x000002001a0e7810 */ /* 0x004fe40007f1e0ff */
[----:B------:R-:W-:Y:S01]  /*1a40*/  IADD3.X R15, RZ, R25, RZ, P1, !PT ;  /* 0x00000019ff0f7210 */ /* 0x000fe20000ffe4ff */
[----:B------:R2:W-:Y:S01]  /*1a50*/  LDGSTS.E.BYPASS.128 [R160+0x4000], [R22.64+0x100] ;  /* 0x0400010016a07fae */ /* 0x0005e2000b901c48 */
[----:B---3--:R-:W-:Y:S02]  /*1a60*/  IADD3 R16, P1, R28, 0x200, RZ ;  /* 0x000002001c107810 */ /* 0x008fe40007f3e0ff */
[----:B------:R-:W-:Y:S01]  /*1a70*/  IADD3.X R17, RZ, R27, RZ, P0, !PT ;  /* 0x0000001bff117210 */ /* 0x000fe200007fe4ff */
[----:B------:R3:W-:Y:S01]  /*1a80*/  LDGSTS.E.BYPASS.128 [R158+0x4000], [R24.64+0x100] ;  /* 0x04000100189e7fae */ /* 0x0007e2000b901c48 */
[----:B----4-:R-:W-:-:S02]  /*1a90*/  IADD3 R18, P0, R30, 0x200, RZ ;  /* 0x000002001e127810 */ /* 0x010fc40007f1e0ff */
[----:B------:R-:W-:Y:S01]  /*1aa0*/  IADD3.X R19, RZ, R29, RZ, P1, !PT ;  /* 0x0000001dff137210 */ /* 0x000fe20000ffe4ff */
[----:B------:R4:W-:Y:S01]  /*1ab0*/  LDGSTS.E.BYPASS.128 [R156+0x4000], [R26.64+0x100] ;  /* 0x040001001a9c7fae */ /* 0x0009e2000b901c48 */
[----:B-1----:R-:W-:Y:S02]  /*1ac0*/  IADD3 R20, P1, R32, 0x200, RZ ;  /* 0x0000020020147810 */ /* 0x002fe40007f3e0ff */
[----:B------:R-:W-:Y:S01]  /*1ad0*/  IADD3.X R21, RZ, R31, RZ, P0, !PT ;  /* 0x0000001fff157210 */ /* 0x000fe200007fe4ff */
[----:B------:R-:W0:Y:S01]  /*1ae0*/  LDGDEPBAR ;  /* 0x00000000000079af */ /* 0x000e220000000000 */
[----:B--2---:R-:W-:Y:S02]  /*1af0*/  IADD3 R22, P0, R34, 0x200, RZ ;  /* 0x0000020022167810 */ /* 0x004fe40007f1e0ff */
[----:B------:R-:W-:Y:S01]  /*1b00*/  IADD3.X R23, RZ, R33, RZ, P1, !PT ;  /* 0x00000021ff177210 */ /* 0x000fe20000ffe4ff */
[----:B------:R1:W-:Y:S01]  /*1b10*/  LDGSTS.E.BYPASS.128 [R170+0x10000], [R28.64+0x100] ;  /* 0x100001001caa7fae */ /* 0x0003e2000b901c48 */
[----:B---3--:R-:W-:-:S02]  /*1b20*/  IADD3 R24, P1, R36, 0x200, RZ ;  /* 0x0000020024187810 */ /* 0x008fc40007f3e0ff */
[----:B------:R-:W-:Y:S01]  /*1b30*/  IADD3.X R25, RZ, R35, RZ, P0, !PT ;  /* 0x00000023ff197210 */ /* 0x000fe200007fe4ff */
[----:B------:R2:W-:Y:S01]  /*1b40*/  LDGSTS.E.BYPASS.128 [R168+0x10000], [R30.64+0x100] ;  /* 0x100001001ea87fae */ /* 0x0005e2000b901c48 */
[----:B----4-:R-:W-:Y:S02]  /*1b50*/  IADD3 R26, P0, R38, 0x200, RZ ;  /* 0x00000200261a7810 */ /* 0x010fe40007f1e0ff */
[----:B------:R-:W-:Y:S01]  /*1b60*/  IADD3.X R27, RZ, R37, RZ, P1, !PT ;  /* 0x00000025ff1b7210 */ /* 0x000fe20000ffe4ff */
        /* <DEDUP_REMOVED lines=16> */
[----:B------:R1:W-:Y:S01]  /*1c70*/  LDGSTS.E.BYPASS.128 [R154+0x10000], [R46.64+0x100] ;  /* 0x100001002e9a7fae */ /* 0x0003e2000b901c48 */
[----:B--2---:R-:W-:Y:S02]  /*1c80*/  IADD3 R38, P0, R52, 0x200, RZ ;  /* 0x0000020034267810 */ /* 0x004fe40007f1e0ff */
[----:B------:R-:W-:Y:S01]  /*1c90*/  IADD3.X R39, RZ, R51, RZ, P1, !PT ;  /* 0x00000033ff277210 */ /* 0x000fe20000ffe4ff */
[----:B------:R2:W-:Y:S01]  /*1ca0*/  LDGSTS.E.BYPASS.128 [R153+0x10000], [R48.64+0x100] ;  /* 0x1000010030997fae */ /* 0x0005e2000b901c48 */
[----:B------:R-:W-:-:S02]  /*1cb0*/  IADD3 R132, P1, R54, 0x200, RZ ;  /* 0x0000020036847810 */ /* 0x000fc40007f3e0ff */
[----:B------:R-:W-:Y:S01]  /*1cc0*/  IADD3.X R133, RZ, R53, RZ, P0, !PT ;  /* 0x00000035ff857210 */ /* 0x000fe200007fe4ff */
[----:B------:R3:W-:Y:S01]  /*1cd0*/  LDGSTS.E.BYPASS.128 [R152+0x10000], [R50.64+0x100] ;  /* 0x1000010032987fae */ /* 0x0007e2000b901c48 */
[----:B------:R-:W-:Y:S01]  /*1ce0*/  IADD3 R136, P0, R56, 0x200, RZ ;  /* 0x0000020038887810 */ /* 0x000fe20007f1e0ff */
[----:B----4-:R-:W-:Y:S01]  /*1cf0*/  CS2R R44, SRZ ;  /* 0x00000000002c7805 */ /* 0x010fe2000001ff00 */
[----:B------:R-:W-:Y:S01]  /*1d00*/  IADD3.X R134, RZ, R55, RZ, P1, !PT ;  /* 0x00000037ff867210 */ /* 0x000fe20000ffe4ff */
[----:B------:R4:W-:Y:S01]  /*1d10*/  LDGSTS.E.BYPASS.128 [R151+0x10000], [R52.64+0x100] ;  /* 0x1000010034977fae */ /* 0x0009e2000b901c48 */
[----:B------:R-:W-:Y:S01]  /*1d20*/  IADD3 R138, P1, R58, 0x200, RZ ;  /* 0x000002003a8a7810 */ /* 0x000fe20007f3e0ff */
[----:B-1----:R-:W-:Y:S01]  /*1d30*/  CS2R R46, SRZ ;  /* 0x00000000002e7805 */ /* 0x002fe2000001ff00 */
[----:B------:R-:W-:Y:S01]  /*1d40*/  IADD3.X R135, RZ, R57, RZ, P0, !PT ;  /* 0x00000039ff877210 */ /* 0x000fe200007fe4ff */
[----:B------:R4:W-:Y:S01]  /*1d50*/  LDGSTS.E.BYPASS.128 [R150+0x10000], [R54.64+0x100] ;  /* 0x1000010036967fae */ /* 0x0009e2000b901c48 */
[----:B------:R-:W-:Y:S01]  /*1d60*/  IADD3 R140, P0, R60, 0x200, RZ ;  /* 0x000002003c8c7810 */ /* 0x000fe20007f1e0ff */
[----:B--2---:R-:W-:Y:S01]  /*1d70*/  CS2R R48, SRZ ;  /* 0x0000000000307805 */ /* 0x004fe2000001ff00 */
[----:B------:R-:W-:Y:S01]  /*1d80*/  IADD3.X R137, RZ, R59, RZ, P1, !PT ;  /* 0x0000003bff897210 */ /* 0x000fe20000ffe4ff */
[----:B------:R1:W-:Y:S01]  /*1d90*/  LDGSTS.E.BYPASS.128 [R149+0x10000], [R56.64+0x100] ;  /* 0x1000010038957fae */ /* 0x0003e2000b901c48 */
[----:B------:R-:W-:Y:S01]  /*1da0*/  IADD3.X R139, RZ, R61, RZ, P0, !PT ;  /* 0x0000003dff8b7210 */ /* 0x000fe200007fe4ff */
[----:B---3--:R-:W-:-:S02]  /*1db0*/  CS2R R50, SRZ ;  /* 0x0000000000327805 */ /* 0x008fc4000001ff00 */
[----:B------:R2:W-:Y:S04]  /*1dc0*/  LDGSTS.E.BYPASS.128 [R148+0x10000], [R58.64+0x100] ;  /* 0x100001003a947fae */ /* 0x0005e8000b901c48 */
[----:B------:R4:W-:Y:S01]  /*1dd0*/  LDGSTS.E.BYPASS.128 [R147+0x10000], [R60.64+0x100] ;  /* 0x100001003c937fae */ /* 0x0009e2000b901c48 */
[----:B------:R-:W-:-:S03]  /*1de0*/  UMOV UR8, 0x8000 ;  /* 0x0000800000087882 */ /* 0x000fc60000000000 */
[----:B------:R-:W0:Y:S01]  /*1df0*/  LDGDEPBAR ;  /* 0x00000000000079af */ /* 0x000e220000000000 */
[----:B-1----:R-:W-:Y:S01]  /*1e00*/  CS2R R56, SRZ ;  /* 0x0000000000387805 */ /* 0x002fe2000001ff00 */
[----:B--2---:R-:W-:Y:S01]  /*1e10*/  CS2R R58, SRZ ;  /* 0x00000000003a7805 */ /* 0x004fe2000001ff00 */
[----:B------:R-:W-:-:S04]  /*1e20*/  DEPBAR.LE SB0, 0x2 ;  /* 0x000080800000791a */ /* 0x000fc80000000000 */
[----:B----4-:R-:W-:Y:S06]  /*1e30*/  BAR.SYNC 0x0 ;  /* 0x0000000000007b1d */ /* 0x010fec0000000000 */
.L_x_1:
[----:B------:R-:W-:Y:S01]  /*1e40*/  LEA R157, R145, UR8, 0x8 ;  /* 0x00000008919d7c11 */ /* 0x000fe2000f8e40ff */
[----:B------:R-:W-:Y:S01]  /*1e50*/  LDS.128 R40, [R146.X4+UR5] ;  /* 0x0000000592287984 */ /* 0x000fe20008004c00 */
[----:B------:R-:W-:Y:S01]  /*1e60*/  IADD3 R143, R143, 0x1, RZ ;  /* 0x000000018f8f7810 */ /* 0x000fe20007ffe0ff */
[----:B------:R-:W-:Y:S01]  /*1e70*/  ULDC.64 UR10, c[0x0][0x118] ;  /* 0x00004600000a7ab9 */ /* 0x000fe20000000a00 */
[----:B------:R-:W-:Y:S01]  /*1e80*/  IADD3 R155, R155, 0x40, RZ ;  /* 0x000000409b9b7810 */ /* 0x000fe20007ffe0ff */
[----:B------:R-:W1:Y:S01]  /*1e90*/  LDS.128 R60, [R157] ;  /* 0x000000009d3c7984 */ /* 0x000e620000000c00 */
[----:B------:R-:W-:Y:S02]  /*1ea0*/  ISETP.GE.AND P1, PT, R143, 0x2, PT ;  /* 0x000000028f00780c */ /* 0x000fe40003f26270 */
[----:B------:R-:W-:Y:S01]  /*1eb0*/  ISETP.GE.U32.AND P0, PT, R155, R144, PT ;  /* 0x000000909b00720c */ /* 0x000fe20003f06070 */
[----:B------:R-:W2:Y:S04]  /*1ec0*/  LDS.128 R52, [R157+0x100] ;  /* 0x000100009d347984 */ /* 0x000ea80000000c00 */
[----:B------:R-:W3:Y:S04]  /*1ed0*/  LDS.128 R116, [R157+0x300] ;  /* 0x000300009d747984 */ /* 0x000ee80000000c00 */
[----:B------:R-:W4:Y:S04]  /*1ee0*/  LDS.128 R96, [R157+0x200] ;  /* 0x000200009d607984 */ /* 0x000f280000000c00 */
[----:B------:R-:W4:Y:S04]  /*1ef0*/  LDS.128 R124, [R146.X4+UR5+0x100] ;  /* 0x00010005927c7984 */ /* 0x000f280008004c00 */
[----:B------:R-:W4:Y:S01]  /*1f00*/  LDS.128 R76, [R146.X4+UR5+0x200] ;  /* 0x00020005924c7984 */ /* 0x000f220008004c00 */
[C---:B-1----:R-:W-:Y:S01]  /*1f10*/  FFMA R172, R40.reuse, R60, R128 ;  /* 0x0000003c28ac7223 */ /* 0x042fe20000000080 */
[----:B--2---:R-:W-:-:S03]  /*1f20*/  FFMA R128, R40, R52, R129 ;  /* 0x0000003428807223 */ /* 0x004fc60000000081 */
[C---:B------:R-:W-:Y:S01]  /*1f30*/  FFMA R161, R41.reuse, R61, R172 ;  /* 0x0000003d29a17223 */ /* 0x040fe200000000ac */
[C---:B---3--:R-:W-:Y:S01]  /*1f40*/  FFMA R174, R40.reuse, R116, R131 ;  /* 0x0000007428ae7223 */ /* 0x048fe20000000083 */
[C---:B------:R-:W-:Y:S01]  /*1f50*/  FFMA R163, R41.reuse, R53, R128 ;  /* 0x0000003529a37223 */ /* 0x040fe20000000080 */
[----:B----4-:R-:W-:Y:S02]  /*1f60*/  FFMA R40, R40, R96, R130 ;  /* 0x0000006028287223 */ /* 0x010fe40000000082 */
[C---:B------:R-:W-:Y:S01]  /*1f70*/  FFMA R159, R41.reuse, R117, R174 ;  /* 0x00000075299f7223 */ /* 0x040fe200000000ae */
[----:B------:R-:W1:Y:S01]  /*1f80*/  LDS.128 R128, [R146.X4+UR5+0x300] ;  /* 0x0003000592807984 */ /* 0x000e620008004c00 */
[C---:B------:R-:W-:Y:S01]  /*1f90*/  FFMA R172, R42.reuse, R54, R163 ;  /* 0x000000362aac7223 */ /* 0x040fe200000000a3 */
[----:B------:R-:W-:Y:S01]  /*1fa0*/  FFMA R41, R41, R97, R40 ;  /* 0x0000006129297223 */ /* 0x000fe20000000028 */
[C---:B------:R-:W-:Y:S01]  /*1fb0*/  FFMA R40, R42.reuse, R62, R161 ;  /* 0x0000003e2a287223 */ /* 0x040fe200000000a1 */
[----:B------:R-:W-:Y:S01]  /*1fc0*/  FFMA R174, R42, R118, R159 ;  /* 0x000000762aae7223 */ /* 0x000fe2000000009f */
[----:B------:R-:W-:Y:S01]  /*1fd0*/  FFMA R106, R124, R96, R106 ;  /* 0x000000607c6a7223 */ /* 0x000fe2000000006a */
[----:B------:R-:W-:Y:S01]  /*1fe0*/  FFMA R42, R42, R98, R41 ;  /* 0x000000622a2a7223 */ /* 0x000fe20000000029 */
[C---:B------:R-:W-:Y:S01]  /*1ff0*/  FFMA R161, R43.reuse, R63, R40 ;  /* 0x0000003f2ba17223 */ /* 0x040fe20000000028 */
[C---:B------:R-:W-:Y:S01]  /*2000*/  FFMA R40, R124.reuse, R116, R107 ;  /* 0x000000747c287223 */ /* 0x040fe2000000006b */
[C---:B------:R-:W-:Y:S01]  /*2010*/  FFMA R104, R124.reuse, R60, R104 ;  /* 0x0000003c7c687223 */ /* 0x040fe20000000068 */
[----:B------:R-:W-:Y:S01]  /*2020*/  FFMA R124, R124, R52, R105 ;  /* 0x000000347c7c7223 */ /* 0x000fe20000000069 */
[C---:B------:R-:W-:Y:S01]  /*2030*/  FFMA R163, R43.reuse, R119, R174 ;  /* 0x000000772ba37223 */ /* 0x040fe200000000ae */
[C---:B------:R-:W-:Y:S01]  /*2040*/  FFMA R159, R43.reuse, R55, R172 ;  /* 0x000000372b9f7223 */ /* 0x040fe200000000ac */
[----:B------:R-:W-:Y:S01]  /*2050*/  FFMA R165, R43, R99, R42 ;  /* 0x000000632ba57223 */ /* 0x000fe2000000002a */
[C---:B------:R-:W-:Y:S01]  /*2060*/  FFMA R105, R125.reuse, R117, R40 ;  /* 0x000000757d697223 */ /* 0x040fe20000000028 */
[C---:B------:R-:W-:Y:S01]  /*2070*/  FFMA R107, R125.reuse, R97, R106 ;  /* 0x000000617d6b7223 */ /* 0x040fe2000000006a */
[----:B------:R-:W2:Y:S01]  /*2080*/  LDS.128 R40, [R146.X4+UR5+0x1000] ;  /* 0x0010000592287984 */ /* 0x000ea20008004c00 */
[C---:B------:R-:W-:Y:S01]  /*2090*/  FFMA R167, R125.reuse, R61, R104 ;  /* 0x0000003d7da77223 */ /* 0x040fe20000000068 */
[----:B------:R-:W-:Y:S01]  /*20a0*/  FFMA R125, R125, R53, R124 ;  /* 0x000000357d7d7223 */ /* 0x000fe2000000007c */
[C---:B------:R-:W-:Y:S01]  /*20b0*/  FFMA R94, R76.reuse, R96, R94 ;  /* 0x000000604c5e7223 */ /* 0x040fe2000000005e */
[----:B------:R-:W-:Y:S01]  /*20c0*/  FFMA R92, R76, R60, R92 ;  /* 0x0000003c4c5c7223 */ /* 0x000fe2000000005c */
[C---:B------:R-:W-:Y:S01]  /*20d0*/  FFMA R106, R126.reuse, R98, R107 ;  /* 0x000000627e6a7223 */ /* 0x040fe2000000006b */
[C---:B------:R-:W-:Y:S01]  /*20e0*/  FFMA R104, R126.reuse, R54, R125 ;  /* 0x000000367e687223 */ /* 0x040fe2000000007d */
[----:B------:R-:W-:Y:S01]  /*20f0*/  FFMA R124, R126, R118, R105 ;  /* 0x000000767e7c7223 */ /* 0x000fe20000000069 */
[C---:B------:R-:W-:Y:S01]  /*2100*/  FFMA R169, R77.reuse, R97, R94 ;  /* 0x000000614da97223 */ /* 0x040fe2000000005e */
[----:B------:R-:W-:Y:S01]  /*2110*/  FFMA R171, R77, R61, R92 ;  /* 0x0000003d4dab7223 */ /* 0x000fe2000000005c */
[----:B------:R-:W-:Y:S01]  /*2120*/  FFMA R107, R127, R55, R104 ;  /* 0x000000377f6b7223 */ /* 0x000fe20000000068 */
[C---:B------:R-:W-:Y:S01]  /*2130*/  FFMA R104, R76.reuse, R116, R95 ;  /* 0x000000744c687223 */ /* 0x040fe2000000005f */
[----:B------:R-:W-:Y:S01]  /*2140*/  FFMA R76, R76, R52, R93 ;  /* 0x000000344c4c7223 */ /* 0x000fe2000000005d */
[----:B------:R-:W-:Y:S01]  /*2150*/  FFMA R126, R126, R62, R167 ;  /* 0x0000003e7e7e7223 */ /* 0x000fe200000000a7 */
[----:B------:R-:W3:Y:S01]  /*2160*/  LDS.128 R92, [R146.X4+UR5+0x1100] ;  /* 0x00110005925c7984 */ /* 0x000ee20008004c00 */
[C---:B------:R-:W-:Y:S01]  /*2170*/  FFMA R167, R77.reuse, R117, R104 ;  /* 0x000000754da77223 */ /* 0x040fe20000000068 */
[----:B------:R-:W-:Y:S01]  /*2180*/  FFMA R77, R77, R53, R76 ;  /* 0x000000354d4d7223 */ /* 0x000fe2000000004c */
[-C--:B------:R-:W-:Y:S01]  /*2190*/  FFMA R125, R127, R99.reuse, R106 ;  /* 0x000000637f7d7223 */ /* 0x080fe2000000006a */
[C---:B------:R-:W-:Y:S01]  /*21a0*/  FFMA R104, R78.reuse, R98, R169 ;  /* 0x000000624e687223 */ /* 0x040fe200000000a9 */
[C---:B------:R-:W-:Y:S01]  /*21b0*/  FFMA R106, R78.reuse, R118, R167 ;  /* 0x000000764e6a7223 */ /* 0x040fe200000000a7 */
[C---:B------:R-:W-:Y:S01]  /*21c0*/  FFMA R76, R78.reuse, R54, R77 ;  /* 0x000000364e4c7223 */ /* 0x040fe2000000004d */
[----:B------:R-:W-:Y:S01]  /*21d0*/  FFMA R78, R78, R62, R171 ;  /* 0x0000003e4e4e7223 */ /* 0x000fe200000000ab */
[C---:B------:R-:W-:Y:S01]  /*21e0*/  FFMA R169, R79.reuse, R99, R104 ;  /* 0x000000634fa97223 */ /* 0x040fe20000000068 */
[C---:B------:R-:W-:Y:S01]  /*21f0*/  FFMA R167, R79.reuse, R119, R106 ;  /* 0x000000774fa77223 */ /* 0x040fe2000000006a */
[C---:B------:R-:W-:Y:S01]  /*2200*/  FFMA R171, R79.reuse, R55, R76 ;  /* 0x000000374fab7223 */ /* 0x040fe2000000004c */
[C---:B-1----:R-:W-:Y:S01]  /*2210*/  FFMA R76, R128.reuse, R116, R59 ;  /* 0x00000074804c7223 */ /* 0x042fe2000000003b */
[C---:B------:R-:W-:Y:S01]  /*2220*/  FFMA R58, R128.reuse, R96, R58 ;  /* 0x00000060803a7223 */ /* 0x040fe2000000003a */
[C---:B------:R-:W-:Y:S01]  /*2230*/  FFMA R56, R128.reuse, R60, R56 ;  /* 0x0000003c80387223 */ /* 0x040fe20000000038 */
[----:B------:R-:W-:Y:S01]  /*2240*/  FFMA R128, R128, R52, R57 ;  /* 0x0000003480807223 */ /* 0x000fe20000000039 */
[----:B------:R-:W-:Y:S01]  /*2250*/  FFMA R173, R79, R63, R78 ;  /* 0x0000003f4fad7223 */ /* 0x000fe2000000004e */
[C---:B------:R-:W-:Y:S01]  /*2260*/  FFMA R77, R129.reuse, R117, R76 ;  /* 0x00000075814d7223 */ /* 0x040fe2000000004c */
[C---:B------:R-:W-:Y:S01]  /*2270*/  FFMA R79, R129.reuse, R97, R58 ;  /* 0x00000061814f7223 */ /* 0x040fe2000000003a */
[C---:B------:R-:W-:Y:S01]  /*2280*/  FFMA R175, R129.reuse, R61, R56 ;  /* 0x0000003d81af7223 */ /* 0x040fe20000000038 */
[----:B------:R-:W-:Y:S01]  /*2290*/  FFMA R129, R129, R53, R128 ;  /* 0x0000003581817223 */ /* 0x000fe20000000080 */
[----:B------:R-:W1:Y:S01]  /*22a0*/  LDS.128 R56, [R146.X4+UR5+0x1200] ;  /* 0x0012000592387984 */ /* 0x000e620008004c00 */
[C---:B------:R-:W-:Y:S01]  /*22b0*/  FFMA R78, R130.reuse, R98, R79 ;  /* 0x00000062824e7223 */ /* 0x040fe2000000004f */
[C---:B------:R-:W-:Y:S01]  /*22c0*/  FFMA R104, R130.reuse, R118, R77 ;  /* 0x0000007682687223 */ /* 0x040fe2000000004d */
[C---:B------:R-:W-:Y:S01]  /*22d0*/  FFMA R76, R130.reuse, R54, R129 ;  /* 0x00000036824c7223 */ /* 0x040fe20000000081 */
[----:B------:R-:W-:Y:S01]  /*22e0*/  FFMA R130, R130, R62, R175 ;  /* 0x0000003e82827223 */ /* 0x000fe200000000af */
[C---:B------:R-:W-:Y:S01]  /*22f0*/  FFMA R177, R131.reuse, R99, R78 ;  /* 0x0000006383b17223 */ /* 0x040fe2000000004e */
[C---:B--2---:R-:W-:Y:S01]  /*2300*/  FFMA R90, R40.reuse, R96, R90 ;  /* 0x00000060285a7223 */ /* 0x044fe2000000005a */
[----:B------:R-:W-:Y:S01]  /*2310*/  FFMA R129, R131, R55, R76 ;  /* 0x0000003783817223 */ /* 0x000fe2000000004c */
[C---:B------:R-:W-:Y:S01]  /*2320*/  FFMA R76, R40.reuse, R116, R91 ;  /* 0x00000074284c7223 */ /* 0x040fe2000000005b */
[C---:B------:R-:W-:Y:S01]  /*2330*/  FFMA R88, R40.reuse, R60, R88 ;  /* 0x0000003c28587223 */ /* 0x040fe20000000058 */
[----:B------:R-:W-:Y:S01]  /*2340*/  FFMA R40, R40, R52, R89 ;  /* 0x0000003428287223 */ /* 0x000fe20000000059 */
[C---:B------:R-:W-:Y:S01]  /*2350*/  FFMA R91, R41.reuse, R97, R90 ;  /* 0x00000061295b7223 */ /* 0x040fe2000000005a */
[C---:B------:R-:W-:Y:S01]  /*2360*/  FFMA R89, R41.reuse, R117, R76 ;  /* 0x0000007529597223 */ /* 0x040fe2000000004c */
[C---:B------:R-:W-:Y:S01]  /*2370*/  FFMA R179, R41.reuse, R61, R88 ;  /* 0x0000003d29b37223 */ /* 0x040fe20000000058 */
[----:B------:R-:W-:Y:S01]  /*2380*/  FFMA R41, R41, R53, R40 ;  /* 0x0000003529297223 */ /* 0x000fe20000000028 */
[----:B------:R-:W2:Y:S01]  /*2390*/  LDS.128 R76, [R146.X4+UR5+0x1300] ;  /* 0x00130005924c7984 */ /* 0x000ea20008004c00 */
[C---:B------:R-:W-:Y:S01]  /*23a0*/  FFMA R88, R42.reuse, R98, R91 ;  /* 0x000000622a587223 */ /* 0x040fe2000000005b */
[C---:B------:R-:W-:Y:S01]  /*23b0*/  FFMA R90, R42.reuse, R118, R89 ;  /* 0x000000762a5a7223 */ /* 0x040fe20000000059 */
[C---:B------:R-:W-:Y:S01]  /*23c0*/  FFMA R40, R42.reuse, R54, R41 ;  /* 0x000000362a287223 */ /* 0x040fe20000000029 */
[----:B------:R-:W-:Y:S01]  /*23d0*/  FFMA R42, R42, R62, R179 ;  /* 0x0000003e2a2a7223 */ /* 0x000fe200000000b3 */
[C---:B---3--:R-:W-:Y:S01]  /*23e0*/  FFMA R102, R92.reuse, R96, R102 ;  /* 0x000000605c667223 */ /* 0x048fe20000000066 */
        /* <DEDUP_REMOVED lines=9> */
[----:B------:R-:W3:Y:S01]  /*2480*/  LDS.128 R40, [R146.X4+UR5+0x2000] ;  /* 0x0020000592287984 */ /* 0x000ee20008004c00 */
[C---:B------:R-:W-:Y:S01]  /*2490*/  FFMA R101, R93.reuse, R61, R100 ;  /* 0x0000003d5d657223 */ /* 0x040fe20000000064 */
[----:B------:R-:W-:Y:S01]  /*24a0*/  FFMA R93, R93, R53, R92 ;  /* 0x000000355d5d7223 */ /* 0x000fe2000000005c */
[C---:B------:R-:W-:Y:S01]  /*24b0*/  FFMA R90, R94.reuse, R98, R91 ;  /* 0x000000625e5a7223 */ /* 0x040fe2000000005b */
[C---:B------:R-:W-:Y:S01]  /*24c0*/  FFMA R92, R94.reuse, R118, R89 ;  /* 0x000000765e5c7223 */ /* 0x040fe20000000059 */
[----:B------:R-:W-:Y:S01]  /*24d0*/  FFMA R105, R127, R119, R124 ;  /* 0x000000777f697223 */ /* 0x000fe2000000007c */
[C---:B------:R-:W-:Y:S01]  /*24e0*/  FFMA R88, R94.reuse, R54, R93 ;  /* 0x000000365e587223 */ /* 0x040fe2000000005d */
[C---:B------:R-:W-:Y:S01]  /*24f0*/  FFMA R93, R95.reuse, R99, R90 ;  /* 0x000000635f5d7223 */ /* 0x040fe2000000005a */
[----:B------:R-:W-:Y:S01]  /*2500*/  FFMA R94, R94, R62, R101 ;  /* 0x0000003e5e5e7223 */ /* 0x000fe20000000065 */
[C---:B------:R-:W-:Y:S01]  /*2510*/  FFMA R101, R95.reuse, R119, R92 ;  /* 0x000000775f657223 */ /* 0x040fe2000000005c */
[----:B------:R-:W-:Y:S01]  /*2520*/  FFMA R103, R95, R55, R88 ;  /* 0x000000375f677223 */ /* 0x000fe20000000058 */
[C---:B-1----:R-:W-:Y:S01]  /*2530*/  FFMA R88, R56.reuse, R116, R115 ;  /* 0x0000007438587223 */ /* 0x042fe20000000073 */
[C---:B------:R-:W-:Y:S01]  /*2540*/  FFMA R114, R56.reuse, R96, R114 ;  /* 0x0000006038727223 */ /* 0x040fe20000000072 */
[C---:B------:R-:W-:Y:S01]  /*2550*/  FFMA R112, R56.reuse, R60, R112 ;  /* 0x0000003c38707223 */ /* 0x040fe20000000070 */
[----:B------:R-:W-:Y:S01]  /*2560*/  FFMA R56, R56, R52, R113 ;  /* 0x0000003438387223 */ /* 0x000fe20000000071 */
[C---:B------:R-:W-:Y:S01]  /*2570*/  FFMA R113, R57.reuse, R117, R88 ;  /* 0x0000007539717223 */ /* 0x040fe20000000058 */
[C---:B------:R-:W-:Y:S01]  /*2580*/  FFMA R115, R57.reuse, R97, R114 ;  /* 0x0000006139737223 */ /* 0x040fe20000000072 */
[C---:B------:R-:W-:Y:S01]  /*2590*/  FFMA R187, R57.reuse, R61, R112 ;  /* 0x0000003d39bb7223 */ /* 0x040fe20000000070 */
[----:B------:R-:W-:Y:S01]  /*25a0*/  FFMA R57, R57, R53, R56 ;  /* 0x0000003539397223 */ /* 0x000fe20000000038 */
[----:B------:R-:W1:Y:S01]  /*25b0*/  LDS.128 R88, [R146.X4+UR5+0x2100] ;  /* 0x0021000592587984 */ /* 0x000e620008004c00 */
[----:B------:R-:W-:Y:S01]  /*25c0*/  FFMA R95, R95, R63, R94 ;  /* 0x0000003f5f5f7223 */ /* 0x000fe2000000005e */
[C---:B------:R-:W-:Y:S01]  /*25d0*/  FFMA R92, R58.reuse, R98, R115 ;  /* 0x000000623a5c7223 */ /* 0x040fe20000000073 */
[C---:B------:R-:W-:Y:S01]  /*25e0*/  FFMA R56, R58.reuse, R54, R57 ;  /* 0x000000363a387223 */ /* 0x040fe20000000039 */
[C---:B------:R-:W-:Y:S01]  /*25f0*/  FFMA R94, R58.reuse, R118, R113 ;  /* 0x000000763a5e7223 */ /* 0x040fe20000000071 */
[----:B------:R-:W-:Y:S01]  /*2600*/  FFMA R58, R58, R62, R187 ;  /* 0x0000003e3a3a7223 */ /* 0x000fe200000000bb */
[C---:B--2---:R-:W-:Y:S01]  /*2610*/  FFMA R82, R76.reuse, R96, R82 ;  /* 0x000000604c527223 */ /* 0x044fe20000000052 */
        /* <DEDUP_REMOVED lines=14> */
[----:B---3--:R-:W-:Y:S01]  /*2700*/  FFMA R70, R40, R96, R70 ;  /* 0x0000006028467223 */ /* 0x008fe20000000046 */
[C---:B------:R-:W-:Y:S01]  /*2710*/  FFMA R76, R78.reuse, R54, R77 ;  /* 0x000000364e4c7223 */ /* 0x040fe2000000004d */
[----:B------:R-:W-:Y:S01]  /*2720*/  FFMA R78, R78, R62, R191 ;  /* 0x0000003e4e4e7223 */ /* 0x000fe200000000bf */
[C---:B------:R-:W-:Y:S01]  /*2730*/  FFMA R68, R40.reuse, R60, R68 ;  /* 0x0000003c28447223 */ /* 0x040fe20000000044 */
[C---:B------:R-:W-:Y:S01]  /*2740*/  FFMA R191, R79.reuse, R99, R80 ;  /* 0x000000634fbf7223 */ /* 0x040fe20000000050 */
[C---:B------:R-:W-:Y:S01]  /*2750*/  FFMA R195, R79.reuse, R55, R76 ;  /* 0x000000374fc37223 */ /* 0x040fe2000000004c */
[C---:B------:R-:W-:Y:S01]  /*2760*/  FFMA R76, R40.reuse, R116, R71 ;  /* 0x00000074284c7223 */ /* 0x040fe20000000047 */
[C---:B------:R-:W-:Y:S01]  /*2770*/  FFMA R193, R79.reuse, R119, R82 ;  /* 0x000000774fc17223 */ /* 0x040fe20000000052 */
[----:B------:R-:W-:Y:S01]  /*2780*/  FFMA R197, R79, R63, R78 ;  /* 0x0000003f4fc57223 */ /* 0x000fe2000000004e */
[----:B------:R-:W-:Y:S01]  /*2790*/  FFMA R40, R40, R52, R69 ;  /* 0x0000003428287223 */ /* 0x000fe20000000045 */
[C---:B------:R-:W-:Y:S01]  /*27a0*/  FFMA R79, R41.reuse, R97, R70 ;  /* 0x00000061294f7223 */ /* 0x040fe20000000046 */
[C---:B------:R-:W-:Y:S01]  /*27b0*/  FFMA R81, R41.reuse, R61, R68 ;  /* 0x0000003d29517223 */ /* 0x040fe20000000044 */
[C---:B------:R-:W-:Y:S01]  /*27c0*/  FFMA R77, R41.reuse, R117, R76 ;  /* 0x00000075294d7223 */ /* 0x040fe2000000004c */
[----:B------:R-:W3:Y:S01]  /*27d0*/  LDS.128 R68, [R146.X4+UR5+0x2300] ;  /* 0x0023000592447984 */ /* 0x000ee20008004c00 */
        /* <DEDUP_REMOVED lines=17> */
[----:B------:R-:W-:Y:S01]  /*28f0*/  FFMA R89, R89, R53, R88 ;  /* 0x0000003559597223 */ /* 0x000fe20000000058 */
[----:B------:R-:W1:Y:S01]  /*2900*/  LDS.128 R40, [R146.X4+UR5+0x3000] ;  /* 0x0030000592287984 */ /* 0x000e620008004c00 */
[C---:B------:R-:W-:Y:S01]  /*2910*/  FFMA R78, R90.reuse, R98, R79 ;  /* 0x000000625a4e7223 */ /* 0x040fe2000000004f */
[C---:B------:R-:W-:Y:S01]  /*2920*/  FFMA R80, R90.reuse, R118, R77 ;  /* 0x000000765a507223 */ /* 0x040fe2000000004d */
[----:B------:R-:W-:Y:S01]  /*2930*/  FFMA R76, R90, R54, R89 ;  /* 0x000000365a4c7223 */ /* 0x000fe20000000059 */
[C---:B--2---:R-:W-:Y:S01]  /*2940*/  FFMA R86, R56.reuse, R96, R86 ;  /* 0x0000006038567223 */ /* 0x044fe20000000056 */
[----:B------:R-:W-:Y:S01]  /*2950*/  FFMA R84, R56, R60, R84 ;  /* 0x0000003c38547223 */ /* 0x000fe20000000054 */
[----:B------:R-:W-:Y:S01]  /*2960*/  FFMA R90, R90, R62, R81 ;  /* 0x0000003e5a5a7223 */ /* 0x000fe20000000051 */
[----:B------:R-:W-:Y:S01]  /*2970*/  FFMA R111, R91, R55, R76 ;  /* 0x000000375b6f7223 */ /* 0x000fe2000000004c */
[C---:B------:R-:W-:Y:S01]  /*2980*/  FFMA R76, R56.reuse, R116, R87 ;  /* 0x00000074384c7223 */ /* 0x040fe20000000057 */
[----:B------:R-:W-:Y:S01]  /*2990*/  FFMA R56, R56, R52, R85 ;  /* 0x0000003438387223 */ /* 0x000fe20000000055 */
[C---:B------:R-:W-:Y:S01]  /*29a0*/  FFMA R83, R57.reuse, R97, R86 ;  /* 0x0000006139537223 */ /* 0x040fe20000000056 */
[C---:B------:R-:W-:Y:S01]  /*29b0*/  FFMA R85, R57.reuse, R61, R84 ;  /* 0x0000003d39557223 */ /* 0x040fe20000000054 */
[----:B------:R-:W-:Y:S01]  /*29c0*/  FFMA R81, R57, R117, R76 ;  /* 0x0000007539517223 */ /* 0x000fe2000000004c */
[----:B------:R-:W-:Y:S01]  /*29d0*/  FFMA R89, R91, R99, R78 ;  /* 0x000000635b597223 */ /* 0x000fe2000000004e */
[----:B------:R-:W-:Y:S01]  /*29e0*/  FFMA R57, R57, R53, R56 ;  /* 0x0000003539397223 */ /* 0x000fe20000000038 */
[----:B------:R-:W2:Y:S01]  /*29f0*/  LDS.128 R76, [R146.X4+UR5+0x3100] ;  /* 0x00310005924c7984 */ /* 0x000ea20008004c00 */
[----:B------:R-:W-:Y:S01]  /*2a00*/  FFMA R109, R91, R119, R80 ;  /* 0x000000775b6d7223 */ /* 0x000fe20000000050 */
        /* <DEDUP_REMOVED lines=8> */
[C---:B------:R-:W-:Y:S01]  /*2a90*/  FFMA R58, R68.reuse, R116, R123 ;  /* 0x00000074443a7223 */ /* 0x040fe2000000007b */
[----:B------:R-:W-:Y:S01]  /*2aa0*/  FFMA R211, R59, R119, R82 ;  /* 0x000000773bd37223 */ /* 0x000fe20000000052 */
[C---:B------:R-:W-:Y:S01]  /*2ab0*/  FFMA R56, R68.reuse, R52, R121 ;  /* 0x0000003444387223 */ /* 0x040fe20000000079 */
[----:B------:R-:W-:Y:S01]  /*2ac0*/  FFMA R68, R68, R60, R120 ;  /* 0x0000003c44447223 */ /* 0x000fe20000000078 */
[C---:B------:R-:W-:Y:S01]  /*2ad0*/  FFMA R59, R69.reuse, R117, R58 ;  /* 0x00000075453b7223 */ /* 0x040fe2000000003a */
[C---:B------:R-:W-:Y:S01]  /*2ae0*/  FFMA R57, R69.reuse, R97, R122 ;  /* 0x0000006145397223 */ /* 0x040fe2000000007a */
[C---:B------:R-:W-:Y:S01]  /*2af0*/  FFMA R81, R69.reuse, R53, R56 ;  /* 0x0000003545517223 */ /* 0x040fe20000000038 */
[----:B------:R-:W-:Y:S01]  /*2b00*/  FFMA R69, R69, R61, R68 ;  /* 0x0000003d45457223 */ /* 0x000fe20000000044 */
[C---:B------:R-:W-:Y:S01]  /*2b10*/  FFMA R80, R70.reuse, R118, R59 ;  /* 0x0000007646507223 */ /* 0x040fe2000000003b */
[C---:B------:R-:W-:Y:S01]  /*2b20*/  FFMA R82, R70.reuse, R98, R57 ;  /* 0x0000006246527223 */ /* 0x040fe20000000039 */
[C---:B------:R-:W-:Y:S01]  /*2b30*/  FFMA R68, R70.reuse, R54, R81 ;  /* 0x0000003646447223 */ /* 0x040fe20000000051 */
[----:B------:R-:W3:Y:S01]  /*2b40*/  LDS.128 R56, [R146.X4+UR5+0x3200] ;  /* 0x0032000592387984 */ /* 0x000ee20008004c00 */
[----:B------:R-:W-:Y:S01]  /*2b50*/  FFMA R70, R70, R62, R69 ;  /* 0x0000003e46467223 */ /* 0x000fe20000000045 */
[----:B------:R-:W-:Y:S01]  /*2b60*/  FFMA R91, R91, R63, R90 ;  /* 0x0000003f5b5b7223 */ /* 0x000fe2000000005a */
[C---:B------:R-:W-:Y:S01]  /*2b70*/  FFMA R225, R71.reuse, R55, R68 ;  /* 0x0000003747e17223 */ /* 0x040fe20000000044 */
[C---:B-1----:R-:W-:Y:S01]  /*2b80*/  FFMA R68, R40.reuse, R52, R49 ;  /* 0x0000003428447223 */ /* 0x042fe20000000031 */
        /* <DEDUP_REMOVED lines=13> */
[C---:B------:R-:W-:Y:S01]  /*2c60*/  FFMA R233, R43.reuse, R55, R40 ;  /* 0x000000372be97223 */ /* 0x040fe20000000028 */
[C---:B--2---:R-:W-:Y:S01]  /*2c70*/  FFMA R40, R76.reuse, R52, R45 ;  /* 0x000000344c287223 */ /* 0x044fe2000000002d */
        /* <DEDUP_REMOVED lines=13> */
[C---:B------:R-:W-:Y:S01]  /*2d50*/  FFMA R88, R78.reuse, R62, R45 ;  /* 0x0000003e4e587223 */ /* 0x040fe2000000002d */
[C---:B------:R-:W-:Y:S01]  /*2d60*/  FFMA R90, R78.reuse, R118, R41 ;  /* 0x000000764e5a7223 */ /* 0x040fe20000000029 */
[----:B------:R-:W-:Y:S01]  /*2d70*/  LDS.128 R44, [R157+0x10] ;  /* 0x000010009d2c7984 */ /* 0x000fe20000000c00 */
[C---:B------:R-:W-:Y:S01]  /*2d80*/  FFMA R241, R79.reuse, R55, R76 ;  /* 0x000000374ff17223 */ /* 0x040fe2000000004c */
[----:B------:R-:W-:Y:S01]  /*2d90*/  FFMA R78, R78, R98, R77 ;  /* 0x000000624e4e7223 */ /* 0x000fe2000000004d */
[C---:B------:R-:W-:Y:S01]  /*2da0*/  FFMA R239, R79.reuse, R119, R90 ;  /* 0x000000774fef7223 */ /* 0x040fe2000000005a */
[----:B------:R-:W2:Y:S01]  /*2db0*/  LDS.128 R40, [R146.X4+UR5+0x10] ;  /* 0x0000100592287984 */ /* 0x000ea20008004c00 */
[C---:B---3--:R-:W-:Y:S01]  /*2dc0*/  FFMA R76, R56.reuse, R96, R66 ;  /* 0x00000060384c7223 */ /* 0x048fe20000000042 */
[C---:B------:R-:W-:Y:S01]  /*2dd0*/  FFMA R66, R56.reuse, R52, R65 ;  /* 0x0000003438427223 */ /* 0x040fe20000000041 */
[----:B------:R-:W-:Y:S01]  /*2de0*/  FFMA R235, R79, R99, R78 ;  /* 0x000000634feb7223 */ /* 0x000fe2000000004e */
[----:B------:R-:W3:Y:S01]  /*2df0*/  LDS.128 R80, [R157+0x110] ;  /* 0x000110009d507984 */ /* 0x000ee20000000c00 */
[C---:B------:R-:W-:Y:S01]  /*2e00*/  FFMA R78, R56.reuse, R116, R67 ;  /* 0x00000074384e7223 */ /* 0x040fe20000000043 */
[----:B------:R-:W-:Y:S01]  /*2e10*/  FFMA R56, R56, R60, R64 ;  /* 0x0000003c38387223 */ /* 0x000fe20000000040 */
[----:B------:R-:W-:Y:S01]  /*2e20*/  FFMA R121, R57, R53, R66 ;  /* 0x0000003539797223 */ /* 0x000fe20000000042 */
[----:B------:R-:W4:Y:S01]  /*2e30*/  LDS.128 R68, [R157+0x310] ;  /* 0x000310009d447984 */ /* 0x000f220000000c00 */
[----:B------:R-:W-:Y:S01]  /*2e40*/  FFMA R237, R79, R63, R88 ;  /* 0x0000003f4fed7223 */ /* 0x000fe20000000058 */
[C---:B------:R-:W-:Y:S01]  /*2e50*/  FFMA R77, R57.reuse, R97, R76 ;  /* 0x00000061394d7223 */ /* 0x040fe2000000004c */
[C---:B------:R-:W-:Y:S01]  /*2e60*/  FFMA R79, R57.reuse, R117, R78 ;  /* 0x00000075394f7223 */ /* 0x040fe2000000004e */
[----:B------:R-:W4:Y:S01]  /*2e70*/  LDS.128 R84, [R157+0x210] ;  /* 0x000210009d547984 */ /* 0x000f220000000c00 */
[----:B------:R-:W-:Y:S01]  /*2e80*/  FFMA R57, R57, R61, R56 ;  /* 0x0000003d39397223 */ /* 0x000fe20000000038 */
[C---:B------:R-:W-:Y:S01]  /*2e90*/  FFMA R78, R58.reuse, R98, R77 ;  /* 0x000000623a4e7223 */ /* 0x040fe2000000004d */
[C---:B------:R-:W-:Y:S01]  /*2ea0*/  FFMA R76, R58.reuse, R118, R79 ;  /* 0x000000763a4c7223 */ /* 0x040fe2000000004f */
[----:B------:R-:W4:Y:S01]  /*2eb0*/  LDS.128 R64, [R146.X4+UR5+0x110] ;  /* 0x0001100592407984 */ /* 0x000f220008004c00 */
        /* <DEDUP_REMOVED lines=23> */
[C---:B--2---:R-:W-:Y:S01]  /*3030*/  FFMA R50, R40.reuse, R44, R161 ;  /* 0x0000002c28327223 */ /* 0x044fe200000000a1 */
[-C--:B------:R-:W-:Y:S01]  /*3040*/  FFMA R127, R127, R63.reuse, R126 ;  /* 0x0000003f7f7f7223 */ /* 0x080fe2000000007e */
[----:B------:R-:W-:Y:S01]  /*3050*/  FFMA R131, R131, R63, R130 ;  /* 0x0000003f83837223 */ /* 0x000fe20000000082 */
[----:B------:R-:W-:Y:S01]  /*3060*/  LDS.128 R76, [R146.X4+UR5+0x3110] ;  /* 0x00311005924c7984 */ /* 0x000fe20008004c00 */
[----:B---3--:R-:W-:Y:S01]  /*3070*/  FFMA R48, R40, R80, R159 ;  /* 0x0000005028307223 */ /* 0x008fe2000000009f */
[----:B------:R-:W-:-:S02]  /*3080*/  FFMA R55, R41, R45, R50 ;  /* 0x0000002d29377223 */ /* 0x000fc40000000032 */
[----:B------:R-:W-:Y:S01]  /*3090*/  LDS.128 R72, [R146.X4+UR5+0x3310] ;  /* 0x0033100592487984 */ /* 0x000fe20008004c00 */
[C---:B----4-:R-:W-:Y:S01]  /*30a0*/  FFMA R52, R40.reuse, R68, R163 ;  /* 0x0000004428347223 */ /* 0x050fe200000000a3 */
[C---:B------:R-:W-:Y:S02]  /*30b0*/  FFMA R61, R41.reuse, R81, R48 ;  /* 0x00000051293d7223 */ /* 0x040fe40000000030 */
[----:B------:R-:W2:Y:S01]  /*30c0*/  LDS.128 R48, [R146.X4+UR5+0x310] ;  /* 0x0003100592307984 */ /* 0x000ea20008004c00 */
[----:B------:R-:W-:Y:S01]  /*30d0*/  FFMA R40, R40, R84, R165 ;  /* 0x0000005428287223 */ /* 0x000fe200000000a5 */
[C---:B------:R-:W-:Y:S01]  /*30e0*/  FFMA R53, R41.reuse, R69, R52 ;  /* 0x0000004529357223 */ /* 0x040fe20000000034 */
[C---:B------:R-:W-:Y:S02]  /*30f0*/  FFMA R52, R42.reuse, R82, R61 ;  /* 0x000000522a347223 */ /* 0x040fe4000000003d */
        /* <DEDUP_REMOVED lines=16> */
[----:B------:R-:W3:Y:S01]  /*3200*/  LDS.128 R40, [R146.X4+UR5+0x1010] ;  /* 0x0010100592287984 */ /* 0x000ee20008004c00 */
[C---:B------:R-:W-:Y:S01]  /*3210*/  FFMA R54, R66.reuse, R86, R55 ;  /* 0x0000005642367223 */ /* 0x040fe20000000037 */
[C---:B------:R-:W-:Y:S01]  /*3220*/  FFMA R60, R66.reuse, R70, R53 ;  /* 0x00000046423c7223 */ /* 0x040fe20000000035 */
[C---:B------:R-:W-:Y:S01]  /*3230*/  FFMA R52, R66.reuse, R82, R65 ;  /* 0x0000005242347223 */ /* 0x040fe20000000041 */
[----:B------:R-:W-:Y:S01]  /*3240*/  FFMA R66, R66, R46, R61 ;  /* 0x0000002e42427223 */ /* 0x000fe2000000003d */
[C---:B------:R-:W-:Y:S01]  /*3250*/  FFMA R107, R67.reuse, R87, R54 ;  /* 0x00000057436b7223 */ /* 0x040fe20000000036 */
        /* <DEDUP_REMOVED lines=50> */
[C---:B-1----:R-:W-:Y:S01]  /*3580*/  FFMA R60, R52.reuse, R84, R93 ;  /* 0x00000054343c7223 */ /* 0x042fe2000000005d */
        /* <DEDUP_REMOVED lines=33> */
[C---:B---3--:R-:W-:Y:S01]  /*37a0*/  FFMA R60, R48.reuse, R84, R191 ;  /* 0x00000054303c7223 */ /* 0x048fe200000000bf */
[C---:B------:R-:W-:Y:S01]  /*37b0*/  FFMA R115, R59.reuse, R83, R56 ;  /* 0x000000533b737223 */ /* 0x040fe20000000038 */
        /* <DEDUP_REMOVED lines=8> */
[----:B------:R-:W-:Y:S01]  /*3840*/  FFMA R187, R59, R71, R62 ;  /* 0x000000473bbb7223 */ /* 0x000fe2000000003e */
[C---:B------:R-:W-:Y:S01]  /*3850*/  FFMA R60, R50.reuse, R86, R63 ;  /* 0x00000056323c7223 */ /* 0x040fe2000000003f */
[----:B------:R-:W3:Y:S01]  /*3860*/  LDS.128 R56, [R146.X4+UR5+0x2210] ;  /* 0x0022100592387984 */ /* 0x000ee20008004c00 */
        /* <DEDUP_REMOVED lines=16> */
[----:B------:R-:W1:Y:S01]  /*3970*/  LDS.128 R48, [R146.X4+UR5+0x2310] ;  /* 0x0023100592307984 */ /* 0x000e620008004c00 */
        /* <DEDUP_REMOVED lines=14> */
[----:B------:R-:W2:Y:S01]  /*3a60*/  LDS.128 R40, [R146.X4+UR5+0x3010] ;  /* 0x0030100592287984 */ /* 0x000ea20008004c00 */
[----:B------:R-:W-:Y:S01]  /*3a70*/  FFMA R53, R53, R81, R52 ;  /* 0x0000005135357223 */ /* 0x000fe20000000034 */
[C---:B------:R-:W-:Y:S01]  /*3a80*/  FFMA R62, R54.reuse, R70, R61 ;  /* 0x00000046363e7223 */ /* 0x040fe2000000003d */
[C---:B------:R-:W-:Y:S01]  /*3a90*/  FFMA R60, R54.reuse, R86, R63 ;  /* 0x00000056363c7223 */ /* 0x040fe2000000003f */
[----:B------:R-:W-:Y:S01]  /*3aa0*/  FFMA R127, R67, R47, R66 ;  /* 0x0000002f437f7223 */ /* 0x000fe20000000042 */
[C---:B------:R-:W-:Y:S01]  /*3ab0*/  FFMA R52, R54.reuse, R82, R53 ;  /* 0x0000005236347223 */ /* 0x040fe20000000035 */
[----:B------:R-:W-:Y:S01]  /*3ac0*/  FFMA R54, R54, R46, R65 ;  /* 0x0000002e36367223 */ /* 0x000fe20000000041 */
[C---:B------:R-:W-:Y:S01]  /*3ad0*/  FFMA R89, R55.reuse, R87, R60 ;  /* 0x0000005737597223 */ /* 0x040fe2000000003c */
[C---:B---3--:R-:W-:Y:S01]  /*3ae0*/  FFMA R60, R56.reuse, R84, R207 ;  /* 0x00000054383c7223 */ /* 0x048fe200000000cf */
        /* <DEDUP_REMOVED lines=12> */
[----:B------:R-:W3:Y:S01]  /*3bb0*/  LDS.128 R64, [R146.X4+UR5+0x3210] ;  /* 0x0032100592407984 */ /* 0x000ee20008004c00 */
[----:B------:R-:W-:Y:S01]  /*3bc0*/  FFMA R52, R58, R82, R57 ;  /* 0x000000523a347223 */ /* 0x000fe20000000039 */
[C---:B------:R-:W-:Y:S01]  /*3bd0*/  FFMA R207, R59.reuse, R71, R56 ;  /* 0x000000473bcf7223 */ /* 0x040fe20000000038 */
        /* <DEDUP_REMOVED lines=16> */
[C---:B--2---:R-:W-:Y:S01]  /*3ce0*/  FFMA R48, R40.reuse, R80, R233 ;  /* 0x0000005028307223 */ /* 0x044fe200000000e9 */
        /* <DEDUP_REMOVED lines=29> */
[----:B------:R-:W-:Y:S01]  /*3ec0*/  LDS.128 R60, [R146.X4+UR5+0x20] ;  /* 0x00002005923c7984 */ /* 0x000fe20008004c00 */
[----:B------:R-:W-:Y:S01]  /*3ed0*/  FFMA R215, R59, R47, R58 ;  /* 0x0000002f3bd77223 */ /* 0x000fe2000000003a */
[----:B------:R-:W-:Y:S01]  /*3ee0*/  FFMA R78, R78, R86, R77 ;  /* 0x000000564e4e7223 */ /* 0x000fe2000000004d */
[C---:B------:R-:W-:Y:S01]  /*3ef0*/  FFMA R241, R79.reuse, R83, R76 ;  /* 0x000000534ff17223 */ /* 0x040fe2000000004c */
[----:B------:R-:W1:Y:S01]  /*3f00*/  LDS.128 R40, [R157+0x20] ;  /* 0x000020009d287984 */ /* 0x000e620000000c00 */
[C---:B---3--:R-:W-:Y:S01]  /*3f10*/  FFMA R76, R64.reuse, R80, R217 ;  /* 0x00000050404c7223 */ /* 0x048fe200000000d9 */
[C---:B------:R-:W-:Y:S01]  /*3f20*/  FFMA R237, R79.reuse, R87, R78 ;  /* 0x000000574fed7223 */ /* 0x040fe2000000004e */
[C---:B------:R-:W-:Y:S01]  /*3f30*/  FFMA R78, R64.reuse, R84, R123 ;  /* 0x00000054404e7223 */ /* 0x040fe2000000007b */
[----:B------:R-:W2:Y:S01]  /*3f40*/  LDS.128 R48, [R157+0x120] ;  /* 0x000120009d307984 */ /* 0x000ea20000000c00 */
[C---:B------:R-:W-:Y:S01]  /*3f50*/  FFMA R235, R79.reuse, R47, R88 ;  /* 0x0000002f4feb7223 */ /* 0x040fe20000000058 */
[C---:B------:R-:W-:Y:S01]  /*3f60*/  FFMA R88, R64.reuse, R68, R121 ;  /* 0x0000004440587223 */ /* 0x040fe20000000079 */
[----:B------:R-:W-:Y:S01]  /*3f70*/  FFMA R64, R64, R44, R213 ;  /* 0x0000002c40407223 */ /* 0x000fe200000000d5 */
[----:B------:R-:W3:Y:S01]  /*3f80*/  LDS.128 R52, [R157+0x320] ;  /* 0x000320009d347984 */ /* 0x000ee20000000c00 */
[----:B------:R-:W-:Y:S01]  /*3f90*/  FFMA R239, R79, R71, R90 ;  /* 0x000000474fef7223 */ /* 0x000fe2000000005a */
[C---:B------:R-:W-:Y:S01]  /*3fa0*/  FFMA R121, R65.reuse, R85, R78 ;  /* 0x0000005541797223 */ /* 0x040fe2000000004e */
[C---:B------:R-:W-:Y:S01]  /*3fb0*/  FFMA R213, R65.reuse, R81, R76 ;  /* 0x0000005141d57223 */ /* 0x040fe2000000004c */
[----:B------:R-:W4:Y:S01]  /*3fc0*/  LDS.128 R56, [R157+0x220] ;  /* 0x000220009d387984 */ /* 0x000f220000000c00 */
[C---:B------:R-:W-:Y:S01]  /*3fd0*/  FFMA R123, R65.reuse, R69, R88 ;  /* 0x00000045417b7223 */ /* 0x040fe20000000058 */
[----:B------:R-:W-:Y:S01]  /*3fe0*/  FFMA R65, R65, R45, R64 ;  /* 0x0000002d41417223 */ /* 0x000fe20000000040 */
[C---:B------:R-:W-:Y:S01]  /*3ff0*/  FFMA R90, R66.reuse, R86, R121 ;  /* 0x00000056425a7223 */ /* 0x040fe20000000079 */
[----:B------:R-:W4:Y:S01]  /*4000*/  LDS.128 R76, [R146.X4+UR5+0x120] ;  /* 0x00012005924c7984 */ /* 0x000f220008004c00 */
[C---:B------:R-:W-:Y:S01]  /*4010*/  FFMA R88, R66.reuse, R70, R123 ;  /* 0x0000004642587223 */ /* 0x040fe2000000007b */
[C---:B------:R-:W-:Y:S01]  /*4020*/  FFMA R64, R66.reuse, R46, R65 ;  /* 0x0000002e42407223 */ /* 0x040fe20000000041 */
[----:B------:R-:W-:Y:S01]  /*4030*/  FFMA R66, R66, R82, R213 ;  /* 0x0000005242427223 */ /* 0x000fe200000000d5 */
[C---:B------:R-:W-:Y:S01]  /*4040*/  FFMA R44, R72.reuse, R44, R97 ;  /* 0x0000002c482c7223 */ /* 0x040fe20000000061 */
[C---:B------:R-:W-:Y:S01]  /*4050*/  FFMA R121, R67.reuse, R71, R88 ;  /* 0x0000004743797223 */ /* 0x040fe20000000058 */
[C---:B------:R-:W-:Y:S01]  /*4060*/  FFMA R123, R67.reuse, R87, R90 ;  /* 0x00000057437b7223 */ /* 0x040fe2000000005a */
[C---:B------:R-:W-:Y:S01]  /*4070*/  FFMA R213, R67.reuse, R47, R64 ;  /* 0x0000002f43d57223 */ /* 0x040fe20000000040 */
[----:B------:R-:W-:Y:S01]  /*4080*/  FFMA R217, R67, R83, R66 ;  /* 0x0000005343d97223 */ /* 0x000fe20000000042 */
[C---:B------:R-:W-:Y:S01]  /*4090*/  FFMA R45, R73.reuse, R45, R44 ;  /* 0x0000002d492d7223 */ /* 0x040fe2000000002c */
[----:B------:R-:W4:Y:S01]  /*40a0*/  LDS.128 R64, [R146.X4+UR5+0x220] ;  /* 0x0002200592407984 */ /* 0x000f220008004c00 */
[C---:B------:R-:W-:Y:S01]  /*40b0*/  FFMA R68, R72.reuse, R68, R119 ;  /* 0x0000004448447223 */ /* 0x040fe20000000077 */
[----:B------:R-:W-:Y:S01]  /*40c0*/  FFMA R84, R72, R84, R99 ;  /* 0x0000005448547223 */ /* 0x000fe20000000063 */
[----:B------:R-:W-:Y:S01]  /*40d0*/  FFMA R46, R74, R46, R45 ;  /* 0x0000002e4a2e7223 */ /* 0x000fe2000000002d */
[----:B------:R-:W-:Y:S01]  /*40e0*/  FFMA R72, R72, R80, R117 ;  /* 0x0000005048487223 */ /* 0x000fe20000000075 */
[C---:B------:R-:W-:Y:S01]  /*40f0*/  FFMA R69, R73.reuse, R69, R68 ;  /* 0x0000004549457223 */ /* 0x040fe20000000044 */
[----:B------:R-:W-:Y:S01]  /*4100*/  FFMA R85, R73, R85, R84 ;  /* 0x0000005549557223 */ /* 0x000fe20000000054 */
[----:B------:R-:W-:Y:S01]  /*4110*/  FFMA R117, R75, R47, R46 ;  /* 0x0000002f4b757223 */ /* 0x000fe2000000002e */
[----:B------:R-:W-:Y:S01]  /*4120*/  FFMA R73, R73, R81, R72 ;  /* 0x0000005149497223 */ /* 0x000fe20000000048 */
[C---:B------:R-:W-:Y:S01]  /*4130*/  FFMA R70, R74.reuse, R70, R69 ;  /* 0x000000464a467223 */ /* 0x040fe20000000045 */
[----:B------:R-:W-:-:S02]  /*4140*/  FFMA R86, R74, R86, R85 ;  /* 0x000000564a567223 */ /* 0x000fc40000000055 */
[----:B------:R-:W-:Y:S01]  /*4150*/  FFMA R74, R74, R82, R73 ;  /* 0x000000524a4a7223 */ /* 0x000fe20000000049 */
[C---:B------:R-:W-:Y:S01]  /*4160*/  FFMA R97, R75.reuse, R71, R70 ;  /* 0x000000474b617223 */ /* 0x040fe20000000046 */
[C---:B-1----:R-:W-:Y:S01]  /*4170*/  FFMA R46, R60.reuse, R40, R163 ;  /* 0x000000283c2e7223 */ /* 0x042fe200000000a3 */
[C---:B------:R-:W-:Y:S01]  /*4180*/  FFMA R99, R75.reuse, R87, R86 ;  /* 0x000000574b637223 */ /* 0x040fe20000000056 */
[----:B------:R-:W-:Y:S01]  /*4190*/  FFMA R119, R75, R83, R74 ;  /* 0x000000534b777223 */ /* 0x000fe2000000004a */
[----:B------:R-:W-:Y:S01]  /*41a0*/  LDS.128 R84, [R146.X4+UR5+0x3120] ;  /* 0x0031200592547984 */ /* 0x000fe20008004c00 */
[C---:B--2---:R-:W-:Y:S01]  /*41b0*/  FFMA R44, R60.reuse, R48, R161 ;  /* 0x000000303c2c7223 */ /* 0x044fe200000000a1 */
[C---:B------:R-:W-:Y:S02]  /*41c0*/  FFMA R71, R61.reuse, R41, R46 ;  /* 0x000000293d477223 */ /* 0x040fe4000000002e */
[----:B------:R-:W-:Y:S01]  /*41d0*/  LDS.128 R80, [R146.X4+UR5+0x3320] ;  /* 0x0033200592507984 */ /* 0x000fe20008004c00 */
[----:B---3--:R-:W-:Y:S01]  /*41e0*/  FFMA R68, R60, R52, R159 ;  /* 0x000000343c447223 */ /* 0x008fe2000000009f */
[----:B------:R-:W-:-:S02]  /*41f0*/  FFMA R73, R61, R49, R44 ;  /* 0x000000313d497223 */ /* 0x000fc4000000002c */
[----:B------:R-:W1:Y:S01]  /*4200*/  LDS.128 R44, [R146.X4+UR5+0x320] ;  /* 0x00032005922c7984 */ /* 0x000e620008004c00 */
[----:B----4-:R-:W-:Y:S01]  /*4210*/  FFMA R60, R60, R56, R165 ;  /* 0x000000383c3c7223 */ /* 0x010fe200000000a5 */
        /* <DEDUP_REMOVED lines=120> */
[----:B------:R-:W2:Y:S01]  /*49a0*/  LDS.128 R64, [R146.X4+UR5+0x2220] ;  /* 0x0022200592407984 */ /* 0x000ea20008004c00 */
        /* <DEDUP_REMOVED lines=31> */
[----:B------:R-:W1:Y:S01]  /*4ba0*/  LDS.128 R60, [R146.X4+UR5+0x3020] ;  /* 0x00302005923c7984 */ /* 0x000e620008004c00 */
[----:B------:R-:W-:Y:S01]  /*4bb0*/  FFMA R69, R69, R49, R68 ;  /* 0x0000003145457223 */ /* 0x000fe20000000044 */
[C---:B------:R-:W-:Y:S01]  /*4bc0*/  FFMA R72, R70.reuse, R54, R75 ;  /* 0x0000003646487223 */ /* 0x040fe2000000004b */
[C---:B------:R-:W-:Y:S01]  /*4bd0*/  FFMA R74, R70.reuse, R58, R73 ;  /* 0x0000003a464a7223 */ /* 0x040fe20000000049 */
[----:B------:R-:W-:Y:S01]  /*4be0*/  FFMA R127, R79, R43, R78 ;  /* 0x0000002b4f7f7223 */ /* 0x000fe2000000004e */
        /* <DEDUP_REMOVED lines=63> */
[----:B------:R-:W-:Y:S01]  /*4fe0*/  LDS.128 R72, [R146.X4+UR5+0x30] ;  /* 0x0000300592487984 */ /* 0x000fe20008004c00 */
[----:B------:R-:W-:Y:S01]  /*4ff0*/  FFMA R85, R85, R53, R84 ;  /* 0x0000003555557223 */ /* 0x000fe20000000054 */
[-C--:B------:R-:W-:Y:S01]  /*5000*/  FFMA R229, R63, R51.reuse, R62 ;  /* 0x000000333fe57223 */ /* 0x080fe2000000003e */
[C---:B------:R-:W-:Y:S01]  /*5010*/  FFMA R84, R86.reuse, R42, R61 ;  /* 0x0000002a56547223 */ /* 0x040fe2000000003d */
[----:B------:R-:W1:Y:S01]  /*5020*/  LDS.128 R44, [R157+0x30] ;  /* 0x000030009d2c7984 */ /* 0x000e620000000c00 */
[----:B------:R-:W-:Y:S01]  /*5030*/  FFMA R86, R86, R54, R85 ;  /* 0x0000003656567223 */ /* 0x000fe20000000055 */
[C---:B------:R-:W-:Y:S01]  /*5040*/  FFMA R237, R87.reuse, R51, R88 ;  /* 0x0000003357ed7223 */ /* 0x040fe20000000058 */
[C---:B------:R-:W-:Y:S01]  /*5050*/  FFMA R241, R87.reuse, R43, R84 ;  /* 0x0000002b57f17223 */ /* 0x040fe20000000054 */
[----:B------:R-:W3:Y:S01]  /*5060*/  LDS.128 R64, [R157+0x130] ;  /* 0x000130009d407984 */ /* 0x000ee20000000c00 */
[C---:B------:R-:W-:Y:S01]  /*5070*/  FFMA R235, R87.reuse, R55, R86 ;  /* 0x0000003757eb7223 */ /* 0x040fe20000000056 */
[C---:B--2---:R-:W-:Y:S01]  /*5080*/  FFMA R86, R76.reuse, R56, R123 ;  /* 0x000000384c567223 */ /* 0x044fe2000000007b */
[C---:B------:R-:W-:Y:S01]  /*5090*/  FFMA R84, R76.reuse, R48, R217 ;  /* 0x000000304c547223 */ /* 0x040fe200000000d9 */
[----:B------:R-:W2:Y:S01]  /*50a0*/  LDS.128 R60, [R157+0x230] ;  /* 0x000230009d3c7984 */ /* 0x000ea20000000c00 */
[C---:B------:R-:W-:Y:S01]  /*50b0*/  FFMA R88, R76.reuse, R52, R121 ;  /* 0x000000344c587223 */ /* 0x040fe20000000079 */
[----:B------:R-:W-:Y:S01]  /*50c0*/  FFMA R76, R76, R40, R213 ;  /* 0x000000284c4c7223 */ /* 0x000fe200000000d5 */
[----:B------:R-:W-:Y:S01]  /*50d0*/  FFMA R239, R87, R59, R90 ;  /* 0x0000003b57ef7223 */ /* 0x000fe2000000005a */
[----:B------:R-:W4:Y:S01]  /*50e0*/  LDS.128 R68, [R157+0x330] ;  /* 0x000330009d447984 */ /* 0x000f220000000c00 */
[C---:B------:R-:W-:Y:S01]  /*50f0*/  FFMA R123, R77.reuse, R57, R86 ;  /* 0x000000394d7b7223 */ /* 0x040fe20000000056 */
[C---:B------:R-:W-:Y:S01]  /*5100*/  FFMA R213, R77.reuse, R49, R84 ;  /* 0x000000314dd57223 */ /* 0x040fe20000000054 */
[C---:B------:R-:W-:Y:S01]  /*5110*/  FFMA R121, R77.reuse, R53, R88 ;  /* 0x000000354d797223 */ /* 0x040fe20000000058 */
[----:B------:R-:W4:Y:S01]  /*5120*/  LDS.128 R84, [R146.X4+UR5+0x130] ;  /* 0x0001300592547984 */ /* 0x000f220008004c00 */
        /* <DEDUP_REMOVED lines=21> */
[----:B------:R-:W-:Y:S01]  /*5280*/  FFMA R54, R82, R54, R53 ;  /* 0x0000003652367223 */ /* 0x000fe20000000035 */
[----:B-1----:R-:W-:-:S02]  /*5290*/  FFMA R42, R72, R44, R161 ;  /* 0x0000002c482a7223 */ /* 0x002fc400000000a1 */
[C---:B------:R-:W-:Y:S01]  /*52a0*/  FFMA R117, R83.reuse, R51, R50 ;  /* 0x0000003353757223 */ /* 0x040fe20000000032 */
[----:B------:R-:W-:Y:S01]  /*52b0*/  FFMA R58, R82, R58, R57 ;  /* 0x0000003a523a7223 */ /* 0x000fe20000000039 */
[----:B------:R-:W-:Y:S01]  /*52c0*/  FFMA R97, R83, R55, R54 ;  /* 0x0000003753617223 */ /* 0x000fe20000000036 */
[C---:B---3--:R-:W-:Y:S01]  /*52d0*/  FFMA R40, R72.reuse, R64, R163 ;  /* 0x0000004048287223 */ /* 0x048fe200000000a3 */
[----:B------:R-:W-:Y:S01]  /*52e0*/  FFMA R51, R73, R45, R42 ;  /* 0x0000002d49337223 */ /* 0x000fe2000000002a */
[----:B------:R-:W-:Y:S01]  /*52f0*/  FFMA R99, R83, R59, R58 ;  /* 0x0000003b53637223 */ /* 0x000fe2000000003a */
[----:B--2---:R-:W-:Y:S01]  /*5300*/  FFMA R48, R72, R60, R165 ;  /* 0x0000003c48307223 */ /* 0x004fe200000000a5 */
[C---:B------:R-:W-:Y:S01]  /*5310*/  FFMA R53, R73.reuse, R65, R40 ;  /* 0x0000004149357223 */ /* 0x040fe20000000028 */
[----:B------:R-:W-:Y:S02]  /*5320*/  LDS.128 R80, [R146.X4+UR5+0x3330] ;  /* 0x0033300592507984 */ /* 0x000fe40008004c00 */
[----:B------:R-:W-:Y:S01]  /*5330*/  FFMA R49, R73, R61, R48 ;  /* 0x0000003d49317223 */ /* 0x000fe20000000030 */
[C---:B------:R-:W-:Y:S01]  /*5340*/  FFMA R48, R74.reuse, R46, R51 ;  /* 0x0000002e4a307223 */ /* 0x040fe20000000033 */
[----:B------:R-:W1:Y:S01]  /*5350*/  LDS.128 R40, [R146.X4+UR5+0x330] ;  /* 0x0003300592287984 */ /* 0x000e620008004c00 */
[C---:B------:R-:W-:Y:S01]  /*5360*/  FFMA R50, R74.reuse, R66, R53 ;  /* 0x000000424a327223 */ /* 0x040fe20000000035 */
[----:B------:R-:W-:Y:S01]  /*5370*/  FFMA R52, R74, R62, R49 ;  /* 0x0000003e4a347223 */ /* 0x000fe20000000031 */
[----:B----4-:R-:W-:Y:S01]  /*5380*/  FFMA R72, R72, R68, R159 ;  /* 0x0000004448487223 */ /* 0x010fe2000000009f */
        /* <DEDUP_REMOVED lines=32> */
[----:B------:R-:W-:Y:S01]  /*5590*/  FFMA R56, R78, R66, R77 ;  /* 0x000000424e387223 */ /* 0x000fe2000000004d */
[-C--:B------:R-:W-:Y:S01]  /*55a0*/  FFMA R165, R75, R71.reuse, R74 ;  /* 0x000000474ba57223 */ /* 0x080fe2000000004a */
[C---:B------:R-:W-:Y:S01]  /*55b0*/  FFMA R169, R79.reuse, R71, R58 ;  /* 0x000000474fa97223 */ /* 0x040fe2000000003a */
[C---:B------:R-:W-:Y:S01]  /*55c0*/  FFMA R167, R79.reuse, R63, R72 ;  /* 0x0000003f4fa77223 */ /* 0x040fe20000000048 */
[----:B------:R-:W-:Y:S01]  /*55d0*/  FFMA R171, R79, R67, R56 ;  /* 0x000000434fab7223 */ /* 0x000fe20000000038 */
        /* <DEDUP_REMOVED lines=124> */
[----:B------:R-:W2:Y:S01]  /*5da0*/  LDS.128 R84, [R146.X4+UR5+0x3130] ;  /* 0x0031300592547984 */ /* 0x000ea20008004c00 */
        /* <DEDUP_REMOVED lines=8> */
[----:B------:R-:W-:Y:S01]  /*5e30*/  FFMA R52, R58, R66, R57 ;  /* 0x000000423a347223 */ /* 0x000fe20000000039 */
[C---:B------:R-:W-:Y:S01]  /*5e40*/  FFMA R207, R59.reuse, R63, R56 ;  /* 0x0000003f3bcf7223 */ /* 0x040fe20000000038 */
[C---:B------:R-:W-:Y:S01]  /*5e50*/  FFMA R209, R59.reuse, R71, R54 ;  /* 0x000000473bd17223 */ /* 0x040fe20000000036 */
[C---:B---3--:R-:W-:Y:S01]  /*5e60*/  FFMA R56, R40.reuse, R68, R221 ;  /* 0x0000004428387223 */ /* 0x048fe200000000dd */
        /* <DEDUP_REMOVED lines=33> */
[----:B------:R-:W-:Y:S01]  /*6080*/  FFMA R233, R51, R47, R40 ;  /* 0x0000002f33e97223 */ /* 0x000fe20000000028 */
        /* <DEDUP_REMOVED lines=8> */
[----:B------:R-:W-:Y:S01]  /*6110*/  LDS.128 R72, [R146.X4+UR5+0x40] ;  /* 0x0000400592487984 */ /* 0x000fe20008004c00 */
[----:B------:R-:W-:Y:S01]  /*6120*/  FFMA R85, R85, R69, R84 ;  /* 0x0000004555557223 */ /* 0x000fe20000000054 */
[----:B------:R-:W-:Y:S01]  /*6130*/  FFMA R227, R51, R67, R50 ;  /* 0x0000004333e37223 */ /* 0x000fe20000000032 */
[C---:B------:R-:W-:Y:S01]  /*6140*/  FFMA R84, R86.reuse, R46, R49 ;  /* 0x0000002e56547223 */ /* 0x040fe20000000031 */
[----:B------:R-:W1:Y:S01]  /*6150*/  LDS.128 R40, [R157+0x40] ;  /* 0x000040009d287984 */ /* 0x000e620000000c00 */
[----:B------:R-:W-:Y:S01]  /*6160*/  FFMA R86, R86, R70, R85 ;  /* 0x0000004656567223 */ /* 0x000fe20000000055 */
[C---:B------:R-:W-:Y:S01]  /*6170*/  FFMA R237, R87.reuse, R63, R90 ;  /* 0x0000003f57ed7223 */ /* 0x040fe2000000005a */
[C---:B------:R-:W-:Y:S01]  /*6180*/  FFMA R241, R87.reuse, R47, R84 ;  /* 0x0000002f57f17223 */ /* 0x040fe20000000054 */
[----:B------:R-:W2:Y:S01]  /*6190*/  LDS.128 R52, [R157+0x140] ;  /* 0x000140009d347984 */ /* 0x000ea20000000c00 */
[C---:B------:R-:W-:Y:S01]  /*61a0*/  FFMA R239, R87.reuse, R71, R86 ;  /* 0x0000004757ef7223 */ /* 0x040fe20000000056 */
[C---:B---3--:R-:W-:Y:S01]  /*61b0*/  FFMA R86, R76.reuse, R60, R123 ;  /* 0x0000003c4c567223 */ /* 0x048fe2000000007b */
[C---:B------:R-:W-:Y:S01]  /*61c0*/  FFMA R84, R76.reuse, R64, R213 ;  /* 0x000000404c547223 */ /* 0x040fe200000000d5 */
[----:B------:R-:W3:Y:S01]  /*61d0*/  LDS.128 R48, [R157+0x240] ;  /* 0x000240009d307984 */ /* 0x000ee20000000c00 */
[----:B------:R-:W-:Y:S01]  /*61e0*/  FFMA R235, R87, R67, R88 ;  /* 0x0000004357eb7223 */ /* 0x000fe20000000058 */
[C---:B------:R-:W-:Y:S01]  /*61f0*/  FFMA R123, R77.reuse, R61, R86 ;  /* 0x0000003d4d7b7223 */ /* 0x040fe20000000056 */
[----:B------:R-:W-:Y:S01]  /*6200*/  FFMA R213, R77, R65, R84 ;  /* 0x000000414dd57223 */ /* 0x000fe20000000054 */
[----:B------:R-:W-:Y:S01]  /*6210*/  FFMA R215, R59, R47, R58 ;  /* 0x0000002f3bd77223 */ /* 0x000fe2000000003a */
[C---:B------:R-:W-:Y:S01]  /*6220*/  FFMA R88, R76.reuse, R68, R121 ;  /* 0x000000444c587223 */ /* 0x040fe20000000079 */
[----:B------:R-:W4:Y:S01]  /*6230*/  LDS.128 R84, [R146.X4+UR5+0x140] ;  /* 0x0001400592547984 */ /* 0x000f220008004c00 */
[-C--:B------:R-:W-:Y:S01]  /*6240*/  FFMA R76, R76, R44.reuse, R217 ;  /* 0x0000002c4c4c7223 */ /* 0x080fe200000000d9 */
[----:B------:R-:W-:Y:S01]  /*6250*/  FFMA R44, R80, R44, R119 ;  /* 0x0000002c502c7223 */ /* 0x000fe20000000077 */
[C---:B------:R-:W-:Y:S01]  /*6260*/  FFMA R121, R77.reuse, R69, R88 ;  /* 0x000000454d797223 */ /* 0x040fe20000000058 */
[----:B------:R-:W4:Y:S01]  /*6270*/  LDS.128 R56, [R157+0x340] ;  /* 0x000340009d387984 */ /* 0x000f220000000c00 */
        /* <DEDUP_REMOVED lines=21> */
[----:B-1----:R-:W-:Y:S01]  /*63d0*/  FFMA R46, R72, R40, R161 ;  /* 0x00000028482e7223 */ /* 0x002fe200000000a1 */
[----:B------:R-:W-:Y:S01]  /*63e0*/  FFMA R70, R82, R70, R69 ;  /* 0x0000004652467223 */ /* 0x000fe20000000045 */
[C---:B------:R-:W-:Y:S01]  /*63f0*/  FFMA R99, R83.reuse, R63, R62 ;  /* 0x0000003f53637223 */ /* 0x040fe2000000003e */
[----:B------:R-:W-:Y:S01]  /*6400*/  FFMA R117, R83, R67, R66 ;  /* 0x0000004353757223 */ /* 0x000fe20000000042 */
[C---:B--2---:R-:W-:Y:S01]  /*6410*/  FFMA R44, R72.reuse, R52, R159 ;  /* 0x00000034482c7223 */ /* 0x044fe2000000009f */
[----:B------:R-:W-:Y:S01]  /*6420*/  FFMA R63, R73, R41, R46 ;  /* 0x00000029493f7223 */ /* 0x000fe2000000002e */
[----:B------:R-:W-:Y:S01]  /*6430*/  FFMA R97, R83, R71, R70 ;  /* 0x0000004753617223 */ /* 0x000fe20000000046 */
[----:B---3--:R-:W-:Y:S01]  /*6440*/  FFMA R60, R72, R48, R163 ;  /* 0x00000030483c7223 */ /* 0x008fe200000000a3 */
[C---:B------:R-:W-:Y:S01]  /*6450*/  FFMA R65, R73.reuse, R53, R44 ;  /* 0x0000003549417223 */ /* 0x040fe2000000002c */
[----:B------:R-:W-:Y:S02]  /*6460*/  LDS.128 R80, [R146.X4+UR5+0x3340] ;  /* 0x0033400592507984 */ /* 0x000fe40008004c00 */
[----:B------:R-:W-:Y:S01]  /*6470*/  FFMA R61, R73, R49, R60 ;  /* 0x00000031493d7223 */ /* 0x000fe2000000003c */
[C---:B------:R-:W-:Y:S01]  /*6480*/  FFMA R60, R74.reuse, R42, R63 ;  /* 0x0000002a4a3c7223 */ /* 0x040fe2000000003f */
[----:B------:R-:W1:Y:S01]  /*6490*/  LDS.128 R44, [R146.X4+UR5+0x340] ;  /* 0x00034005922c7984 */ /* 0x000e620008004c00 */
[C---:B------:R-:W-:Y:S01]  /*64a0*/  FFMA R62, R74.reuse, R54, R65 ;  /* 0x000000364a3e7223 */ /* 0x040fe20000000041 */
[----:B------:R-:W-:Y:S01]  /*64b0*/  FFMA R64, R74, R50, R61 ;  /* 0x000000324a407223 */ /* 0x000fe2000000003d */
[C---:B------:R-:W-:Y:S01]  /*64c0*/  FFMA R161, R75.reuse, R43, R60 ;  /* 0x0000002b4ba17223 */ /* 0x040fe2000000003c */
[C---:B----4-:R-:W-:Y:S01]  /*64d0*/  FFMA R60, R84.reuse, R40, R127 ;  /* 0x00000028543c7223 */ /* 0x050fe2000000007f */
        /* <DEDUP_REMOVED lines=207> */
[----:B------:R-:W-:Y:S01]  /*71d0*/  FFMA R44, R84, R40, R241 ;  /* 0x00000028542c7223 */ /* 0x000fe200000000f1 */
        /* <DEDUP_REMOVED lines=9> */
[C---:B------:R-:W-:Y:S01]  /*7270*/  FFMA R84, R86.reuse, R42, R61 ;  /* 0x0000002a56547223 */ /* 0x040fe2000000003d */
[----:B------:R-:W-:Y:S01]  /*7280*/  FFMA R229, R63, R55, R62 ;  /* 0x000000373fe57223 */ /* 0x000fe2000000003e */
        /* <DEDUP_REMOVED lines=11> */
[C---:B------:R-:W-:Y:S01]  /*7340*/  FFMA R123, R77.reuse, R49, R86 ;  /* 0x000000314d7b7223 */ /* 0x040fe20000000056 */
[----:B------:R-:W-:Y:S01]  /*7350*/  FFMA R213, R77, R53, R84 ;  /* 0x000000354dd57223 */ /* 0x000fe20000000054 */
[----:B------:R-:W-:Y:S01]  /*7360*/  FFMA R76, R76, R40, R217 ;  /* 0x000000284c4c7223 */ /* 0x000fe200000000d9 */
[----:B------:R-:W4:Y:S01]  /*7370*/  LDS.128 R84, [R146.X4+UR5+0x150] ;  /* 0x0001500592547984 */ /* 0x000f220008004c00 */
[----:B------:R-:W-:Y:S01]  /*7380*/  FFMA R215, R71, R43, R70 ;  /* 0x0000002b47d77223 */ /* 0x000fe20000000046 */
[C---:B------:R-:W-:Y:S01]  /*7390*/  FFMA R121, R77.reuse, R57, R88 ;  /* 0x000000394d797223 */ /* 0x040fe20000000058 */
[----:B------:R-:W-:Y:S01]  /*73a0*/  FFMA R77, R77, R41, R76 ;  /* 0x000000294d4d7223 */ /* 0x000fe2000000004c */
[----:B------:R-:W4:Y:S01]  /*73b0*/  LDS.128 R68, [R157+0x350] ;  /* 0x000350009d447984 */ /* 0x000f220000000c00 */
        /* <DEDUP_REMOVED lines=11> */
[----:B------:R-:W4:Y:S01]  /*7470*/  LDS.128 R76, [R146.X4+UR5+0x250] ;  /* 0x00025005924c7984 */ /* 0x000f220008004c00 */
        /* <DEDUP_REMOVED lines=8> */
[----:B------:R-:W-:Y:S01]  /*7500*/  FFMA R54, R82, R54, R53 ;  /* 0x0000003652367223 */ /* 0x000fe20000000035 */
[----:B-1----:R-:W-:Y:S01]  /*7510*/  FFMA R42, R72, R44, R163 ;  /* 0x0000002c482a7223 */ /* 0x002fe200000000a3 */
[C---:B------:R-:W-:Y:S01]  /*7520*/  FFMA R99, R83.reuse, R51, R50 ;  /* 0x0000003353637223 */ /* 0x040fe20000000032 */
[----:B------:R-:W-:Y:S01]  /*7530*/  FFMA R58, R82, R58, R57 ;  /* 0x0000003a523a7223 */ /* 0x000fe20000000039 */
[----:B------:R-:W-:Y:S01]  /*7540*/  FFMA R117, R83, R55, R54 ;  /* 0x0000003753757223 */ /* 0x000fe20000000036 */
[----:B--2---:R-:W-:Y:S01]  /*7550*/  FFMA R40, R72, R64, R161 ;  /* 0x0000004048287223 */ /* 0x004fe200000000a1 */
[----:B------:R-:W-:Y:S01]  /*7560*/  FFMA R51, R73, R45, R42 ;  /* 0x0000002d49337223 */ /* 0x000fe2000000002a */
[----:B------:R-:W-:-:S02]  /*7570*/  FFMA R97, R83, R59, R58 ;  /* 0x0000003b53617223 */ /* 0x000fc4000000003a */
[C---:B------:R-:W-:Y:S01]  /*7580*/  FFMA R53, R73.reuse, R65, R40 ;  /* 0x0000004149357223 */ /* 0x040fe20000000028 */
[----:B---3--:R-:W-:Y:S01]  /*7590*/  FFMA R48, R72, R60, R159 ;  /* 0x0000003c48307223 */ /* 0x008fe2000000009f */
[----:B------:R-:W1:Y:S01]  /*75a0*/  LDS.128 R40, [R146.X4+UR5+0x350] ;  /* 0x0003500592287984 */ /* 0x000e620008004c00 */
[C---:B------:R-:W-:Y:S02]  /*75b0*/  FFMA R50, R74.reuse, R46, R51 ;  /* 0x0000002e4a327223 */ /* 0x040fe40000000033 */
[----:B------:R-:W-:Y:S01]  /*75c0*/  FFMA R49, R73, R61, R48 ;  /* 0x0000003d49317223 */ /* 0x000fe20000000030 */
[----:B------:R-:W-:Y:S01]  /*75d0*/  FFMA R48, R74, R66, R53 ;  /* 0x000000424a307223 */ /* 0x000fe20000000035 */
[C---:B------:R-:W-:Y:S01]  /*75e0*/  FFMA R163, R75.reuse, R47, R50 ;  /* 0x0000002f4ba37223 */ /* 0x040fe20000000032 */
[----:B----4-:R-:W-:Y:S01]  /*75f0*/  FFMA R50, R84, R60, R125 ;  /* 0x0000003c54327223 */ /* 0x010fe2000000007d */
[----:B------:R-:W-:Y:S01]  /*7600*/  FFMA R52, R74, R62, R49 ;  /* 0x0000003e4a347223 */ /* 0x000fe20000000031 */
[----:B------:R-:W-:Y:S01]  /*7610*/  FFMA R159, R75, R67, R48 ;  /* 0x000000434b9f7223 */ /* 0x000fe20000000030 */
[C---:B------:R-:W-:Y:S01]  /*7620*/  FFMA R48, R84.reuse, R44, R107 ;  /* 0x0000002c54307223 */ /* 0x040fe2000000006b */
[----:B------:R-:W-:Y:S01]  /*7630*/  FFMA R55, R85, R61, R50 ;  /* 0x0000003d55377223 */ /* 0x000fe20000000032 */
[----:B------:R-:W-:Y:S01]  /*7640*/  FFMA R161, R75, R63, R52 ;  /* 0x0000003f4ba17223 */ /* 0x000fe20000000034 */
[----:B------:R-:W-:Y:S01]  /*7650*/  FFMA R52, R84, R68, R105 ;  /* 0x0000004454347223 */ /* 0x000fe20000000069 */
[C---:B------:R-:W-:Y:S01]  /*7660*/  FFMA R57, R85.reuse, R45, R48 ;  /* 0x0000002d55397223 */ /* 0x040fe20000000030 */
[C---:B------:R-:W-:Y:S01]  /*7670*/  FFMA R54, R86.reuse, R62, R55 ;  /* 0x0000003e56367223 */ /* 0x040fe20000000037 */
[----:B------:R-:W2:Y:S01]  /*7680*/  LDS.128 R48, [R146.X4+UR5+0x1050] ;  /* 0x0010500592307984 */ /* 0x000ea20008004c00 */
        /* <DEDUP_REMOVED lines=20> */
[----:B------:R-:W-:Y:S01]  /*77d0*/  FFMA R72, R78, R70, R57 ;  /* 0x000000464e487223 */ /* 0x000fe20000000039 */
[C---:B------:R-:W-:Y:S01]  /*77e0*/  FFMA R169, R79.reuse, R63, R58 ;  /* 0x0000003f4fa97223 */ /* 0x040fe2000000003a */
[----:B------:R-:W-:Y:S01]  /*77f0*/  FFMA R171, R79, R47, R56 ;  /* 0x0000002f4fab7223 */ /* 0x000fe20000000038 */
[-C--:B------:R-:W-:Y:S01]  /*7800*/  FFMA R165, R75, R71.reuse, R74 ;  /* 0x000000474ba57223 */ /* 0x080fe2000000004a */
[C---:B-1----:R-:W-:Y:S01]  /*7810*/  FFMA R58, R40.reuse, R60, R129 ;  /* 0x0000003c283a7223 */ /* 0x042fe20000000081 */
[----:B------:R-:W-:Y:S01]  /*7820*/  FFMA R56, R40, R44, R175 ;  /* 0x0000002c28387223 */ /* 0x000fe200000000af */
[----:B------:R-:W-:Y:S01]  /*7830*/  FFMA R167, R79, R71, R72 ;  /* 0x000000474fa77223 */ /* 0x000fe20000000048 */
[----:B------:R-:W-:Y:S01]  /*7840*/  FFMA R78, R78, R66, R77 ;  /* 0x000000424e4e7223 */ /* 0x000fe2000000004d */
[C---:B------:R-:W-:Y:S01]  /*7850*/  FFMA R72, R40.reuse, R68, R131 ;  /* 0x0000004428487223 */ /* 0x040fe20000000083 */
        /* <DEDUP_REMOVED lines=72> */
[-C--:B------:R-:W-:Y:S01]  /*7ce0*/  FFMA R115, R59, R71.reuse, R74 ;  /* 0x000000473b737223 */ /* 0x080fe2000000004a */
[C---:B------:R-:W-:Y:S01]  /*7cf0*/  FFMA R74, R42.reuse, R70, R73 ;  /* 0x000000462a4a7223 */ /* 0x040fe20000000049 */
[----:B------:R-:W2:Y:S01]  /*7d00*/  LDS.128 R56, [R146.X4+UR5+0x2250] ;  /* 0x0022500592387984 */ /* 0x000ea20008004c00 */
        /* <DEDUP_REMOVED lines=24> */
[C---:B-1----:R-:W-:Y:S01]  /*7e90*/  FFMA R50, R52.reuse, R60, R109 ;  /* 0x0000003c34327223 */ /* 0x042fe2000000006d */
[C---:B------:R-:W-:Y:S01]  /*7ea0*/  FFMA R48, R52.reuse, R44, R89 ;  /* 0x0000002c34307223 */ /* 0x040fe20000000059 */
[----:B------:R-:W-:Y:S01]  /*7eb0*/  FFMA R199, R51, R71, R74 ;  /* 0x0000004733c77223 */ /* 0x000fe2000000004a */
[C---:B------:R-:W-:Y:S01]  /*7ec0*/  FFMA R72, R52.reuse, R68, R91 ;  /* 0x0000004434487223 */ /* 0x040fe2000000005b */
[C---:B------:R-:W-:Y:S01]  /*7ed0*/  FFMA R75, R53.reuse, R61, R50 ;  /* 0x0000003d354b7223 */ /* 0x040fe20000000032 */
[----:B------:R-:W-:Y:S01]  /*7ee0*/  FFMA R77, R53, R45, R48 ;  /* 0x0000002d354d7223 */ /* 0x000fe20000000030 */
[----:B------:R-:W-:Y:S01]  /*7ef0*/  FFMA R52, R52, R64, R111 ;  /* 0x0000004034347223 */ /* 0x000fe2000000006f */
[----:B------:R-:W1:Y:S01]  /*7f00*/  LDS.128 R48, [R146.X4+UR5+0x3050] ;  /* 0x0030500592307984 */ /* 0x000e620008004c00 */
[----:B------:R-:W-:Y:S01]  /*7f10*/  FFMA R85, R85, R65, R84 ;  /* 0x0000004155557223 */ /* 0x000fe20000000054 */
[C---:B------:R-:W-:Y:S01]  /*7f20*/  FFMA R73, R53.reuse, R69, R72 ;  /* 0x0000004535497223 */ /* 0x040fe20000000048 */
[----:B------:R-:W-:Y:S01]  /*7f30*/  FFMA R53, R53, R65, R52 ;  /* 0x0000004135357223 */ /* 0x000fe20000000034 */
        /* <DEDUP_REMOVED lines=9> */
[C---:B--2---:R-:W-:Y:S01]  /*7fd0*/  FFMA R72, R56.reuse, R68, R209 ;  /* 0x0000004438487223 */ /* 0x044fe200000000d1 */
[C---:B------:R-:W-:Y:S01]  /*7fe0*/  FFMA R54, R56.reuse, R60, R211 ;  /* 0x0000003c38367223 */ /* 0x040fe200000000d3 */
[C---:B------:R-:W-:Y:S01]  /*7ff0*/  FFMA R52, R56.reuse, R44, R207 ;  /* 0x0000002c38347223 */ /* 0x040fe200000000cf */
[----:B------:R-:W2:Y:S01]  /*8000*/  LDS.128 R84, [R146.X4+UR5+0x3150] ;  /* 0x0031500592547984 */ /* 0x000ea20008004c00 */
        /* <DEDUP_REMOVED lines=41> */
[----:B------:R-:W1:Y:S01]  /*82a0*/  LDS.128 R80, [R146.X4+UR5+0x3350] ;  /* 0x0033500592507984 */ /* 0x000e620008004c00 */
        /* <DEDUP_REMOVED lines=18> */
[----:B------:R-:W2:Y:S01]  /*83d0*/  LDS.128 R40, [R157+0x160] ;  /* 0x000160009d287984 */ /* 0x000ea20000000c00 */
[----:B------:R-:W-:Y:S01]  /*83e0*/  FFMA R86, R86, R70, R85 ;  /* 0x0000004656567223 */ /* 0x000fe20000000055 */
[C---:B------:R-:W-:Y:S01]  /*83f0*/  FFMA R241, R87.reuse, R67, R84 ;  /* 0x0000004357f17223 */ /* 0x040fe20000000054 */
[C---:B------:R-:W-:Y:S01]  /*8400*/  FFMA R237, R87.reuse, R47, R88 ;  /* 0x0000002f57ed7223 */ /* 0x040fe20000000058 */
[----:B------:R-:W4:Y:S01]  /*8410*/  LDS.128 R52, [R157+0x60] ;  /* 0x000060009d347984 */ /* 0x000f220000000c00 */
        /* <DEDUP_REMOVED lines=9> */
[----:B------:R-:W3:Y:S01]  /*84b0*/  LDS.128 R84, [R146.X4+UR5+0x160] ;  /* 0x0001600592547984 */ /* 0x000ee20008004c00 */
[----:B------:R-:W-:Y:S01]  /*84c0*/  FFMA R215, R59, R67, R58 ;  /* 0x000000433bd77223 */ /* 0x000fe2000000003a */
[C---:B------:R-:W-:Y:S01]  /*84d0*/  FFMA R121, R77.reuse, R69, R88 ;  /* 0x000000454d797223 */ /* 0x040fe20000000058 */
[----:B------:R-:W-:Y:S01]  /*84e0*/  FFMA R77, R77, R65, R76 ;  /* 0x000000414d4d7223 */ /* 0x000fe2000000004c */
[----:B------:R-:W3:Y:S01]  /*84f0*/  LDS.128 R56, [R157+0x360] ;  /* 0x000360009d387984 */ /* 0x000ee20000000c00 */
[C---:B------:R-:W-:Y:S01]  /*8500*/  FFMA R88, R78.reuse, R62, R123 ;  /* 0x0000003e4e587223 */ /* 0x040fe2000000007b */
[C---:B------:R-:W-:Y:S01]  /*8510*/  FFMA R90, R78.reuse, R70, R121 ;  /* 0x000000464e5a7223 */ /* 0x040fe20000000079 */
[C---:B------:R-:W-:Y:S01]  /*8520*/  FFMA R76, R78.reuse, R46, R213 ;  /* 0x0000002e4e4c7223 */ /* 0x040fe200000000d5 */
[----:B------:R-:W-:Y:S01]  /*8530*/  FFMA R78, R78, R66, R77 ;  /* 0x000000424e4e7223 */ /* 0x000fe2000000004d */
[C---:B-1----:R-:W-:Y:S01]  /*8540*/  FFMA R44, R80.reuse, R44, R117 ;  /* 0x0000002c502c7223 */ /* 0x042fe20000000075 */
        /* <DEDUP_REMOVED lines=16> */
[----:B--2---:R-:W-:Y:S01]  /*8650*/  FFMA R46, R72, R40, R163 ;  /* 0x00000028482e7223 */ /* 0x004fe200000000a3 */
[C---:B------:R-:W-:Y:S01]  /*8660*/  FFMA R99, R83.reuse, R63, R62 ;  /* 0x0000003f53637223 */ /* 0x040fe2000000003e */
[----:B------:R-:W-:Y:S01]  /*8670*/  FFMA R70, R82, R70, R69 ;  /* 0x0000004652467223 */ /* 0x000fe20000000045 */
[----:B------:R-:W-:Y:S01]  /*8680*/  FFMA R119, R83, R67, R66 ;  /* 0x0000004353777223 */ /* 0x000fe20000000042 */
[----:B----4-:R-:W-:Y:S01]  /*8690*/  FFMA R44, R72, R52, R159 ;  /* 0x00000034482c7223 */ /* 0x010fe2000000009f */
[----:B------:R-:W-:Y:S01]  /*86a0*/  FFMA R63, R73, R41, R46 ;  /* 0x00000029493f7223 */ /* 0x000fe2000000002e */
[----:B------:R-:W-:-:S02]  /*86b0*/  FFMA R97, R83, R71, R70 ;  /* 0x0000004753617223 */ /* 0x000fc40000000046 */
[C---:B------:R-:W-:Y:S01]  /*86c0*/  FFMA R65, R73.reuse, R53, R44 ;  /* 0x0000003549417223 */ /* 0x040fe2000000002c */
[----:B---3--:R-:W-:Y:S01]  /*86d0*/  FFMA R60, R72, R48, R161 ;  /* 0x00000030483c7223 */ /* 0x008fe200000000a1 */
[----:B------:R-:W2:Y:S01]  /*86e0*/  LDS.128 R44, [R146.X4+UR5+0x360] ;  /* 0x00036005922c7984 */ /* 0x000ea20008004c00 */
[C---:B------:R-:W-:Y:S02]  /*86f0*/  FFMA R62, R74.reuse, R42, R63 ;  /* 0x0000002a4a3e7223 */ /* 0x040fe4000000003f */
        /* <DEDUP_REMOVED lines=12> */
[----:B------:R-:W3:Y:S01]  /*87c0*/  LDS.128 R60, [R146.X4+UR5+0x1060] ;  /* 0x00106005923c7984 */ /* 0x000ee20008004c00 */
[----:B------:R-:W-:Y:S01]  /*87d0*/  FFMA R65, R85, R57, R64 ;  /* 0x0000003955417223 */ /* 0x000fe20000000040 */
[----:B------:R-:W-:Y:S01]  /*87e0*/  FFMA R64, R86, R42, R69 ;  /* 0x0000002a56407223 */ /* 0x000fe20000000045 */
[----:B------:R-:W-:Y:S01]  /*87f0*/  FFMA R72, R72, R56, R165 ;  /* 0x0000003848487223 */ /* 0x000fe200000000a5 */
[C---:B------:R-:W-:Y:S01]  /*8800*/  FFMA R125, R87.reuse, R51, R66 ;  /* 0x00000033577d7223 */ /* 0x040fe20000000042 */
[----:B------:R-:W-:Y:S01]  /*8810*/  FFMA R68, R86, R58, R65 ;  /* 0x0000003a56447223 */ /* 0x000fe20000000041 */
[----:B------:R-:W-:Y:S01]  /*8820*/  FFMA R105, R87, R43, R64 ;  /* 0x0000002b57697223 */ /* 0x000fe20000000040 */
[----:B------:R-:W-:Y:S01]  /*8830*/  FFMA R73, R73, R57, R72 ;  /* 0x0000003949497223 */ /* 0x000fe20000000048 */
[C---:B-1----:R-:W-:Y:S01]  /*8840*/  FFMA R66, R76.reuse, R48, R169 ;  /* 0x000000304c427223 */ /* 0x042fe200000000a9 */
[----:B------:R-:W-:Y:S01]  /*8850*/  FFMA R64, R76, R40, R171 ;  /* 0x000000284c407223 */ /* 0x000fe200000000ab */
        /* <DEDUP_REMOVED lines=94> */
[----:B------:R-:W3:Y:S01]  /*8e40*/  LDS.128 R68, [R146.X4+UR5+0x2260] ;  /* 0x0022600592447984 */ /* 0x000ee20008004c00 */
        /* <DEDUP_REMOVED lines=26> */
[----:B------:R-:W-:Y:S01]  /*8ff0*/  FFMA R203, R63, R59, R74 ;  /* 0x0000003b3fcb7223 */ /* 0x000fe2000000004a */
[C---:B------:R-:W-:Y:S01]  /*9000*/  FFMA R72, R64.reuse, R56, R109 ;  /* 0x0000003840487223 */ /* 0x040fe2000000006d */
[C---:B------:R-:W-:Y:S01]  /*9010*/  FFMA R75, R65.reuse, R49, R62 ;  /* 0x00000031414b7223 */ /* 0x040fe2000000003e */
[----:B------:R-:W-:Y:S01]  /*9020*/  FFMA R77, R65, R41, R60 ;  /* 0x00000029414d7223 */ /* 0x000fe2000000003c */
[----:B------:R-:W-:Y:S01]  /*9030*/  FFMA R64, R64, R52, R111 ;  /* 0x0000003440407223 */ /* 0x000fe2000000006f */
[----:B------:R-:W2:Y:S01]  /*9040*/  LDS.128 R60, [R146.X4+UR5+0x3060] ;  /* 0x00306005923c7984 */ /* 0x000ea20008004c00 */
        /* <DEDUP_REMOVED lines=12> */
[C---:B---3--:R-:W-:Y:S01]  /*9110*/  FFMA R72, R68.reuse, R56, R211 ;  /* 0x0000003844487223 */ /* 0x048fe200000000d3 */
[C---:B------:R-:W-:Y:S01]  /*9120*/  FFMA R66, R68.reuse, R48, R209 ;  /* 0x0000003044427223 */ /* 0x040fe200000000d1 */
[C---:B------:R-:W-:Y:S01]  /*9130*/  FFMA R64, R68.reuse, R40, R207 ;  /* 0x0000002844407223 */ /* 0x040fe200000000cf */
[----:B------:R-:W3:Y:S01]  /*9140*/  LDS.128 R84, [R146.X4+UR5+0x3160] ;  /* 0x0031600592547984 */ /* 0x000ee20008004c00 */
        /* <DEDUP_REMOVED lines=30> */
[C---:B--2---:R-:W-:Y:S01]  /*9330*/  FFMA R64, R60.reuse, R56, R227 ;  /* 0x000000383c407223 */ /* 0x044fe200000000e3 */
        /* <DEDUP_REMOVED lines=11> */
[----:B------:R-:W-:Y:S01]  /*93f0*/  FFMA R44, R62, R54, R65 ;  /* 0x000000363e2c7223 */ /* 0x000fe20000000041 */
[C---:B------:R-:W-:Y:S01]  /*9400*/  FFMA R231, R63.reuse, R59, R60 ;  /* 0x0000003b3fe77223 */ /* 0x040fe2000000003c */
[C---:B------:R-:W-:Y:S01]  /*9410*/  FFMA R227, R63.reuse, R51, R46 ;  /* 0x000000333fe37223 */ /* 0x040fe2000000002e */
[C---:B---3--:R-:W-:Y:S01]  /*9420*/  FFMA R46, R84.reuse, R40, R237 ;  /* 0x00000028542e7223 */ /* 0x048fe200000000ed */
        /* <DEDUP_REMOVED lines=20> */
[C---:B-1----:R-:W-:Y:S01]  /*9570*/  FFMA R86, R76.reuse, R48, R123 ;  /* 0x000000304c567223 */ /* 0x042fe2000000007b */
[C---:B------:R-:W-:Y:S01]  /*9580*/  FFMA R84, R76.reuse, R40, R213 ;  /* 0x000000284c547223 */ /* 0x040fe200000000d5 */
[----:B------:R-:W1:Y:S01]  /*9590*/  LDS.128 R60, [R157+0x270] ;  /* 0x000270009d3c7984 */ /* 0x000e620000000c00 */
        /* <DEDUP_REMOVED lines=9> */
[----:B------:R-:W1:Y:S01]  /*9630*/  LDS.128 R68, [R157+0x370] ;  /* 0x000370009d447984 */ /* 0x000e620000000c00 */
        /* <DEDUP_REMOVED lines=21> */
[----:B---3--:R-:W-:Y:S01]  /*9790*/  FFMA R42, R72, R44, R163 ;  /* 0x0000002c482a7223 */ /* 0x008fe200000000a3 */
[C---:B------:R-:W-:Y:S01]  /*97a0*/  FFMA R99, R83.reuse, R51, R50 ;  /* 0x0000003353637223 */ /* 0x040fe20000000032 */
[----:B------:R-:W-:Y:S01]  /*97b0*/  FFMA R58, R82, R58, R57 ;  /* 0x0000003a523a7223 */ /* 0x000fe20000000039 */
[----:B------:R-:W-:Y:S01]  /*97c0*/  FFMA R119, R83, R55, R54 ;  /* 0x0000003753777223 */ /* 0x000fe20000000036 */
[----:B----4-:R-:W-:Y:S01]  /*97d0*/  FFMA R40, R72, R64, R159 ;  /* 0x0000004048287223 */ /* 0x010fe2000000009f */
[----:B------:R-:W-:Y:S01]  /*97e0*/  FFMA R51, R73, R45, R42 ;  /* 0x0000002d49337223 */ /* 0x000fe2000000002a */
[----:B------:R-:W-:-:S02]  /*97f0*/  FFMA R97, R83, R59, R58 ;  /* 0x0000003b53617223 */ /* 0x000fc4000000003a */
[C---:B------:R-:W-:Y:S01]  /*9800*/  FFMA R53, R73.reuse, R65, R40 ;  /* 0x0000004149357223 */ /* 0x040fe20000000028 */
[----:B-1----:R-:W-:Y:S01]  /*9810*/  FFMA R48, R72, R60, R161 ;  /* 0x0000003c48307223 */ /* 0x002fe200000000a1 */
[----:B------:R-:W1:Y:S01]  /*9820*/  LDS.128 R40, [R146.X4+UR5+0x370] ;  /* 0x0003700592287984 */ /* 0x000e620008004c00 */
        /* <DEDUP_REMOVED lines=21> */
[C---:B--2---:R-:W-:Y:S01]  /*9980*/  FFMA R54, R76.reuse, R60, R167 ;  /* 0x0000003c4c367223 */ /* 0x044fe200000000a7 */
[----:B------:R-:W-:Y:S01]  /*9990*/  FFMA R52, R76, R44, R169 ;  /* 0x0000002c4c347223 */ /* 0x000fe200000000a9 */
        /* <DEDUP_REMOVED lines=209> */
[C---:B--2---:R-:W-:Y:S01]  /*a6b0*/  FFMA R86, R76.reuse, R60, R123 ;  /* 0x0000003c4c567223 */ /* 0x044fe2000000007b */
[C---:B------:R-:W-:Y:S01]  /*a6c0*/  FFMA R84, R76.reuse, R44, R213 ;  /* 0x0000002c4c547223 */ /* 0x040fe200000000d5 */
[----:B------:R-:W2:Y:S01]  /*a6d0*/  LDS.128 R48, [R157+0x280] ;  /* 0x000280009d307984 */ /* 0x000ea20000000c00 */
        /* <DEDUP_REMOVED lines=9> */
[----:B------:R-:W2:Y:S01]  /*a770*/  LDS.128 R56, [R157+0x380] ;  /* 0x000380009d387984 */ /* 0x000ea20000000c00 */
        /* <DEDUP_REMOVED lines=29> */
[----:B--2---:R-:W-:Y:S01]  /*a950*/  FFMA R60, R72, R48, R159 ;  /* 0x00000030483c7223 */ /* 0x004fe2000000009f */
        /* <DEDUP_REMOVED lines=1264> */
[C---:B---3--:R-:W-:Y:S01]  /*f860*/  FFMA R72, R68.reuse, R56, R211 ;  /* 0x0000003844487223 */ /* 0x048fe200000000d3 */
[C---:B------:R-:W-:Y:S01]  /*f870*/  FFMA R66, R68.reuse, R48, R209 ;  /* 0x0000003044427223 */ /* 0x040fe200000000d1 */
[C---:B------:R-:W-:Y:S01]  /*f880*/  FFMA R64, R68.reuse, R40, R207 ;  /* 0x0000002844407223 */ /* 0x040fe200000000cf */
        /* <DEDUP_REMOVED lines=46> */
[----:B------:R-:W2:Y:S01]  /*fb70*/  LDS.128 R80, [R146.X4+UR5+0x33c0] ;  /* 0x0033c00592507984 */ /* 0x000ea20008004c00 */
[C---:B------:R-:W-:Y:S01]  /*fb80*/  FFMA R231, R63.reuse, R55, R44 ;  /* 0x000000373fe77223 */ /* 0x040fe2000000002c */
[C---:B------:R-:W-:Y:S01]  /*fb90*/  FFMA R219, R63.reuse, R59, R60 ;  /* 0x0000003b3fdb7223 */ /* 0x040fe2000000003c */
[----:B------:R-:W-:Y:S01]  /*fba0*/  FFMA R109, R63, R51, R46 ;  /* 0x000000333f6d7223 */ /* 0x000fe2000000002e */
[C---:B---3--:R-:W-:Y:S01]  /*fbb0*/  FFMA R44, R84.reuse, R52, R241 ;  /* 0x00000034542c7223 */ /* 0x048fe200000000f1 */
        /* <DEDUP_REMOVED lines=13> */
[----:B------:R-:W-:Y:S01]  /*fc90*/  LDS.128 R60, [R157+0xd0] ;  /* 0x0000d0009d3c7984 */ /* 0x000fe20000000c00 */
[----:B------:R-:W-:Y:S01]  /*fca0*/  FFMA R86, R86, R58, R85 ;  /* 0x0000003a56567223 */ /* 0x000fe20000000055 */
[C---:B------:R-:W-:Y:S01]  /*fcb0*/  FFMA R229, R87.reuse, R55, R84 ;  /* 0x0000003757e57223 */ /* 0x040fe20000000054 */
[C---:B-1----:R-:W-:Y:S01]  /*fcc0*/  FFMA R84, R76.reuse, R40, R213 ;  /* 0x000000284c547223 */ /* 0x042fe200000000d5 */
[----:B------:R-:W1:Y:S01]  /*fcd0*/  LDS.128 R44, [R146.X4+UR5+0xd0] ;  /* 0x0000d005922c7984 */ /* 0x000e620008004c00 */
[C---:B------:R-:W-:Y:S01]  /*fce0*/  FFMA R207, R87.reuse, R59, R86 ;  /* 0x0000003b57cf7223 */ /* 0x040fe20000000056 */
[C---:B------:R-:W-:Y:S01]  /*fcf0*/  FFMA R86, R76.reuse, R48, R123 ;  /* 0x000000304c567223 */ /* 0x040fe2000000007b */
[C---:B------:R-:W-:Y:S01]  /*fd00*/  FFMA R211, R87.reuse, R43, R100 ;  /* 0x0000002b57d37223 */ /* 0x040fe20000000064 */
        /* <DEDUP_REMOVED lines=8> */
[----:B------:R-:W4:Y:S01]  /*fd90*/  LDS.128 R72, [R157+0x3d0] ;  /* 0x0003d0009d487984 */ /* 0x000f220000000c00 */
[C---:B------:R-:W-:Y:S01]  /*fda0*/  FFMA R100, R78.reuse, R50, R91 ;  /* 0x000000324e647223 */ /* 0x040fe2000000005b */
[----:B------:R-:W-:Y:S01]  /*fdb0*/  FFMA R77, R77, R53, R76 ;  /* 0x000000354d4d7223 */ /* 0x000fe2000000004c */
[C---:B------:R-:W-:Y:S01]  /*fdc0*/  FFMA R102, R78.reuse, R58, R89 ;  /* 0x0000003a4e667223 */ /* 0x040fe20000000059 */
[----:B------:R-:W4:Y:S01]  /*fdd0*/  LDS.128 R84, [R146.X4+UR5+0x1d0] ;  /* 0x0001d00592547984 */ /* 0x000f220008004c00 */
[C---:B------:R-:W-:Y:S01]  /*fde0*/  FFMA R76, R78.reuse, R42, R103 ;  /* 0x0000002a4e4c7223 */ /* 0x040fe20000000067 */
[----:B------:R-:W-:Y:S01]  /*fdf0*/  FFMA R78, R78, R54, R77 ;  /* 0x000000364e4e7223 */ /* 0x000fe2000000004d */
[C---:B------:R-:W-:Y:S01]  /*fe00*/  FFMA R89, R79.reuse, R59, R102 ;  /* 0x0000003b4f597223 */ /* 0x040fe20000000066 */
[C---:B------:R-:W-:Y:S01]  /*fe10*/  FFMA R91, R79.reuse, R51, R100 ;  /* 0x000000334f5b7223 */ /* 0x040fe20000000064 */
[C---:B------:R-:W-:Y:S01]  /*fe20*/  FFMA R103, R79.reuse, R43, R76 ;  /* 0x0000002b4f677223 */ /* 0x040fe2000000004c */
[----:B------:R-:W-:Y:S01]  /*fe30*/  FFMA R113, R79, R55, R78 ;  /* 0x000000374f717223 */ /* 0x000fe2000000004e */
[C---:B--2---:R-:W-:Y:S01]  /*fe40*/  FFMA R40, R80.reuse, R40, R117 ;  /* 0x0000002850287223 */ /* 0x044fe20000000075 */
        /* <DEDUP_REMOVED lines=15> */
[C---:B-1----:R-:W-:Y:S01]  /*ff40*/  FFMA R40, R44.reuse, R60, R163 ;  /* 0x0000003c2c287223 */ /* 0x042fe200000000a3 */
[----:B------:R-:W-:Y:S01]  /*ff50*/  FFMA R81, R83, R59, R58 ;  /* 0x0000003b53517223 */ /* 0x000fe2000000003a */
[----:B---3--:R-:W-:-:S02]  /*ff60*/  FFMA R42, R44, R64, R161 ;  /* 0x000000402c2a7223 */ /* 0x008fc400000000a1 */
[C---:B------:R-:W-:Y:S01]  /*ff70*/  FFMA R53, R45.reuse, R61, R40 ;  /* 0x0000003d2d357223 */ /* 0x040fe20000000028 */
[C---:B----4-:R-:W-:Y:S01]  /*ff80*/  FFMA R48, R44.reuse, R68, R159 ;  /* 0x000000442c307223 */ /* 0x050fe2000000009f */
[C---:B------:R-:W-:Y:S02]  /*ff90*/  FFMA R51, R45.reuse, R65, R42 ;  /* 0x000000412d337223 */ /* 0x040fe4000000002a */
[----:B------:R-:W1:Y:S01]  /*ffa0*/  LDS.128 R40, [R146.X4+UR5+0x3d0] ;  /* 0x0003d00592287984 */ /* 0x000e620008004c00 */
        /* <DEDUP_REMOVED lines=44> */
[----:B------:R-:W-:Y:S01]  /*10270*/  FFMA R56, R40, R72, R129 ;  /* 0x0000004828387223 */ /* 0x000fe20000000081 */
        /* <DEDUP_REMOVED lines=12> */
[C---:B------:R-:W-:Y:S01]  /*10340*/  FFMA R241, R43.reuse, R75, R58 ;  /* 0x0000004b2bf17223 */ /* 0x040fe2000000003a */
[C---:B---3--:R-:W-:Y:S01]  /*10350*/  FFMA R42, R44.reuse, R68, R183 ;  /* 0x000000442c2a7223 */ /* 0x048fe200000000b7 */
        /* <DEDUP_REMOVED lines=31> */
[----:B------:R-:W-:Y:S01]  /*10550*/  FFMA R114, R50, R74, R57 ;  /* 0x0000004a32727223 */ /* 0x000fe20000000039 */
[----:B-1----:R-:W-:Y:S01]  /*10560*/  FFMA R48, R52, R64, R189 ;  /* 0x0000004034307223 */ /* 0x002fe200000000bd */
        /* <DEDUP_REMOVED lines=82> */
[C---:B------:R-:W-:Y:S01]  /*10a90*/  FFMA R52, R54.reuse, R74, R49 ;  /* 0x0000004a36347223 */ /* 0x040fe20000000031 */
[----:B------:R-:W-:Y:S01]  /*10aa0*/  FFMA R54, R54, R62, R53 ;  /* 0x0000003e36367223 */ /* 0x000fe20000000035 */
[C---:B------:R-:W-:Y:S01]  /*10ab0*/  FFMA R177, R55.reuse, R71, R50 ;  /* 0x0000004737b17223 */ /* 0x040fe20000000032 */
[----:B------:R-:W-:Y:S01]  /*10ac0*/  FFMA R175, R55, R67, R48 ;  /* 0x0000004337af7223 */ /* 0x000fe20000000030 */
[C---:B--2---:R-:W-:Y:S01]  /*10ad0*/  FFMA R50, R40.reuse, R72, R225 ;  /* 0x0000004828327223 */ /* 0x044fe200000000e1 */
[C---:B------:R-:W-:Y:S01]  /*10ae0*/  FFMA R48, R40.reuse, R68, R223 ;  /* 0x0000004428307223 */ /* 0x040fe200000000df */
[C---:B------:R-:W-:Y:S01]  /*10af0*/  FFMA R94, R40.reuse, R60, R94 ;  /* 0x0000003c285e7223 */ /* 0x040fe2000000005e */
[----:B------:R-:W-:Y:S01]  /*10b00*/  FFMA R40, R40, R64, R221 ;  /* 0x0000004028287223 */ /* 0x000fe200000000dd */
        /* <DEDUP_REMOVED lines=26> */
[----:B------:R-:W1:Y:S01]  /*10cb0*/  LDS.128 R52, [R146.X4+UR5+0x33d0] ;  /* 0x0033d00592347984 */ /* 0x000e620008004c00 */
[C---:B------:R-:W-:Y:S01]  /*10cc0*/  FFMA R191, R47.reuse, R63, R40 ;  /* 0x0000003f2fbf7223 */ /* 0x040fe20000000028 */
[C---:B------:R-:W-:Y:S01]  /*10cd0*/  FFMA R167, R47.reuse, R75, R44 ;  /* 0x0000004b2fa77223 */ /* 0x040fe2000000002c */
[----:B------:R-:W-:Y:S01]  /*10ce0*/  FFMA R165, R47, R71, R42 ;  /* 0x000000472fa57223 */ /* 0x000fe2000000002a */
        /* <DEDUP_REMOVED lines=8> */
[----:B------:R-:W-:Y:S01]  /*10d70*/  FFMA R235, R87, R63, R86 ;  /* 0x0000003f57eb7223 */ /* 0x000fe20000000056 */
[C---:B------:R-:W-:Y:S01]  /*10d80*/  FFMA R88, R58.reuse, R66, R43 ;  /* 0x000000423a587223 */ /* 0x040fe2000000002b */
[----:B------:R-:W-:Y:S01]  /*10d90*/  FFMA R57, R57, R73, R56 ;  /* 0x0000004939397223 */ /* 0x000fe20000000038 */
[C---:B------:R-:W-:Y:S01]  /*10da0*/  FFMA R90, R58.reuse, R70, R41 ;  /* 0x000000463a5a7223 */ /* 0x040fe20000000029 */
[-C--:B------:R-:W-:Y:S01]  /*10db0*/  FFMA R163, R47, R67.reuse, R46 ;  /* 0x000000432fa37223 */ /* 0x080fe2000000002e */
[C---:B------:R-:W-:Y:S01]  /*10dc0*/  FFMA R56, R58.reuse, R62, R45 ;  /* 0x0000003e3a387223 */ /* 0x040fe2000000002d */
[----:B------:R-:W-:Y:S01]  /*10dd0*/  LDS.128 R40, [R146.X4+UR5+0xe0] ;  /* 0x0000e00592287984 */ /* 0x000fe20008004c00 */
        /* <DEDUP_REMOVED lines=22> */
[C---:B-1----:R-:W-:Y:S01]  /*10f40*/  FFMA R64, R52.reuse, R64, R119 ;  /* 0x0000004034407223 */ /* 0x042fe20000000077 */
[C---:B------:R-:W-:Y:S01]  /*10f50*/  FFMA R72, R52.reuse, R72, R81 ;  /* 0x0000004834487223 */ /* 0x040fe20000000051 */
[C---:B------:R-:W-:Y:S01]  /*10f60*/  FFMA R68, R52.reuse, R68, R117 ;  /* 0x0000004434447223 */ /* 0x040fe20000000075 */
[C---:B------:R-:W-:Y:S01]  /*10f70*/  FFMA R125, R51.reuse, R75, R90 ;  /* 0x0000004b337d7223 */ /* 0x040fe2000000005a */
[C---:B------:R-:W-:Y:S01]  /*10f80*/  FFMA R123, R51.reuse, R71, R88 ;  /* 0x00000047337b7223 */ /* 0x040fe20000000058 */
[C---:B------:R-:W-:Y:S01]  /*10f90*/  FFMA R121, R51.reuse, R67, R48 ;  /* 0x0000004333797223 */ /* 0x040fe20000000030 */
        /* <DEDUP_REMOVED lines=16> */
[----:B--2---:R-:W-:-:S03]  /*110a0*/  FFMA R60, R40, R108, R215 ;  /* 0x0000006c283c7223 */ /* 0x004fc600000000d7 */
[C---:B------:R-:W-:Y:S01]  /*110b0*/  FFMA R63, R41.reuse, R85, R54 ;  /* 0x00000055293f7223 */ /* 0x040fe20000000036 */
[----:B----4-:R-:W-:Y:S01]  /*110c0*/  FFMA R52, R40, R96, R83 ;  /* 0x0000006028347223 */ /* 0x010fe20000000053 */
[C---:B------:R-:W-:Y:S02]  /*110d0*/  FFMA R61, R41.reuse, R109, R60 ;  /* 0x0000006d293d7223 */ /* 0x040fe4000000003c */
[----:B------:R-:W-:Y:S01]  /*110e0*/  FFMA R60, R42, R86, R63 ;  /* 0x000000562a3c7223 */ /* 0x000fe2000000003f */
        /* <DEDUP_REMOVED lines=17> */
[----:B------:R-:W-:-:S02]  /*11200*/  FFMA R63, R57, R109, R42 ;  /* 0x0000006d393f7223 */ /* 0x000fc4000000002a */
[----:B------:R-:W3:Y:S01]  /*11210*/  LDS.128 R40, [R146.X4+UR5+0x10e0] ;  /* 0x0010e00592287984 */ /* 0x000ee20008004c00 */
        /* <DEDUP_REMOVED lines=10> */
[----:B------:R-:W-:Y:S01]  /*112c0*/  FFMA R57, R49, R45, R60 ;  /* 0x0000002d31397223 */ /* 0x000fe2000000003c */
[----:B------:R-:W-:Y:S01]  /*112d0*/  FFMA R67, R59, R87, R56 ;  /* 0x000000573b437223 */ /* 0x000fe20000000038 */
[----:B------:R-:W1:Y:S01]  /*112e0*/  LDS.128 R60, [R146.X4+UR5+0x11e0] ;  /* 0x0011e005923c7984 */ /* 0x000e620008004c00 */
        /* <DEDUP_REMOVED lines=10> */
[----:B--2---:R-:W-:Y:S01]  /*11390*/  FFMA R56, R52, R44, R241 ;  /* 0x0000002c34387223 */ /* 0x004fe200000000f1 */
[----:B------:R-:W-:Y:S01]  /*113a0*/  FFMA R50, R50, R98, R49 ;  /* 0x0000006232327223 */ /* 0x000fe20000000031 */
[----:B------:R-:W-:Y:S01]  /*113b0*/  FFMA R65, R51, R87, R48 ;  /* 0x0000005733417223 */ /* 0x000fe20000000030 */
[C---:B------:R-:W-:Y:S01]  /*113c0*/  FFMA R48, R52.reuse, R84, R129 ;  /* 0x0000005434307223 */ /* 0x040fe20000000081 */
[----:B------:R-:W-:Y:S01]  /*113d0*/  FFMA R49, R53, R45, R56 ;  /* 0x0000002d35317223 */ /* 0x000fe20000000038 */
[----:B------:R-:W-:Y:S01]  /*113e0*/  FFMA R233, R51, R99, R50 ;  /* 0x0000006333e97223 */ /* 0x000fe20000000032 */
[----:B------:R-:W2:Y:S01]  /*113f0*/  LDS.128 R56, [R146.X4+UR5+0x12e0] ;  /* 0x0012e00592387984 */ /* 0x000ea20008004c00 */
        /* <DEDUP_REMOVED lines=8> */
[----:B------:R-:W-:Y:S01]  /*11480*/  FFMA R50, R54, R110, R51 ;  /* 0x0000006e36327223 */ /* 0x000fe20000000033 */
[C---:B---3--:R-:W-:Y:S01]  /*11490*/  FFMA R100, R40.reuse, R44, R100 ;  /* 0x0000002c28647223 */ /* 0x048fe20000000064 */
[----:B------:R-:W-:Y:S01]  /*114a0*/  FFMA R82, R40, R108, R82 ;  /* 0x0000006c28527223 */ /* 0x000fe20000000052 */
[----:B------:R-:W-:Y:S01]  /*114b0*/  FFMA R54, R54, R98, R53 ;  /* 0x0000006236367223 */ /* 0x000fe20000000035 */
[C---:B------:R-:W-:Y:S01]  /*114c0*/  FFMA R104, R40.reuse, R96, R104 ;  /* 0x0000006028687223 */ /* 0x040fe20000000068 */
[C---:B------:R-:W-:Y:S01]  /*114d0*/  FFMA R49, R41.reuse, R45, R100 ;  /* 0x0000002d29317223 */ /* 0x040fe20000000064 */
[----:B------:R-:W-:Y:S01]  /*114e0*/  FFMA R51, R41, R109, R82 ;  /* 0x0000006d29337223 */ /* 0x000fe20000000052 */
[----:B------:R-:W-:Y:S01]  /*114f0*/  FFMA R78, R40, R84, R78 ;  /* 0x00000054284e7223 */ /* 0x000fe2000000004e */
        /* <DEDUP_REMOVED lines=10> */
[C---:B-1----:R-:W-:Y:S01]  /*115a0*/  FFMA R114, R60.reuse, R44, R114 ;  /* 0x0000002c3c727223 */ /* 0x042fe20000000072 */
        /* <DEDUP_REMOVED lines=12> */
[----:B------:R-:W1:Y:S01]  /*11670*/  LDS.128 R40, [R146.X4+UR5+0x20e0] ;  /* 0x0020e00592287984 */ /* 0x000e620008004c00 */
[----:B------:R-:W-:Y:S01]  /*11680*/  FFMA R61, R61, R85, R106 ;  /* 0x000000553d3d7223 */ /* 0x000fe2000000006a */
[C---:B--2---:R-:W-:Y:S01]  /*11690*/  FFMA R124, R56.reuse, R96, R124 ;  /* 0x00000060387c7223 */ /* 0x044fe2000000007c */
        /* <DEDUP_REMOVED lines=18> */
[C---:B------:R-:W-:Y:S01]  /*117c0*/  FFMA R213, R59.reuse, R87, R64 ;  /* 0x000000573bd57223 */ /* 0x040fe20000000040 */
[C---:B------:R-:W-:Y:S01]  /*117d0*/  FFMA R247, R59.reuse, R99, R56 ;  /* 0x000000633bf77223 */ /* 0x040fe20000000038 */
[----:B------:R-:W2:Y:S01]  /*117e0*/  LDS.128 R52, [R157+0x1f0] ;  /* 0x0001f0009d347984 */ /* 0x000ea20000000c00 */
[----:B------:R-:W-:Y:S01]  /*117f0*/  FFMA R225, R59, R47, R58 ;  /* 0x0000002f3be17223 */ /* 0x000fe2000000003a */
[C---:B---3--:R-:W-:Y:S01]  /*11800*/  FFMA R64, R48.reuse, R44, R101 ;  /* 0x0000002c30407223 */ /* 0x048fe20000000065 */
[C---:B------:R-:W-:Y:S01]  /*11810*/  FFMA R58, R48.reuse, R108, R95 ;  /* 0x0000006c303a7223 */ /* 0x040fe2000000005f */
[----:B------:R-:W3:Y:S01]  /*11820*/  LDS.128 R60, [R157+0x2f0] ;  /* 0x0002f0009d3c7984 */ /* 0x000ee20000000c00 */
[C---:B------:R-:W-:Y:S01]  /*11830*/  FFMA R56, R48.reuse, R84, R93 ;  /* 0x0000005430387223 */ /* 0x040fe2000000005d */
[----:B------:R-:W-:Y:S01]  /*11840*/  FFMA R48, R48, R96, R115 ;  /* 0x0000006030307223 */ /* 0x000fe20000000073 */
[C---:B------:R-:W-:Y:S01]  /*11850*/  FFMA R93, R49.reuse, R45, R64 ;  /* 0x0000002d315d7223 */ /* 0x040fe20000000040 */
[----:B------:R-:W4:Y:S01]  /*11860*/  LDS.128 R76, [R157+0xf0] ;  /* 0x0000f0009d4c7984 */ /* 0x000f220000000c00 */
[C---:B------:R-:W-:Y:S01]  /*11870*/  FFMA R95, R49.reuse, R109, R58 ;  /* 0x0000006d315f7223 */ /* 0x040fe2000000003a */
[----:B------:R-:W-:Y:S01]  /*11880*/  FFMA R101, R49, R85, R56 ;  /* 0x0000005531657223 */ /* 0x000fe20000000038 */
[----:B------:R-:W-:Y:S01]  /*11890*/  FFMA R223, R59, R111, R66 ;  /* 0x0000006f3bdf7223 */ /* 0x000fe20000000042 */
[----:B------:R1:W4:Y:S01]  /*118a0*/  LDS.128 R72, [R157+0x3f0] ;  /* 0x0003f0009d487984 */ /* 0x0003220000000c00 */
[----:B------:R-:W-:Y:S01]  /*118b0*/  FFMA R49, R49, R97, R48 ;  /* 0x0000006131317223 */ /* 0x000fe20000000030 */
[C---:B------:R-:W-:Y:S01]  /*118c0*/  FFMA R66, R50.reuse, R46, R93 ;  /* 0x0000002e32427223 */ /* 0x040fe2000000005d */
        /* <DEDUP_REMOVED lines=26> */
[----:B---3--:R-:W-:-:S03]  /*11a70*/  FFMA R64, R128, R60, R249 ;  /* 0x0000003c80407223 */ /* 0x008fc600000000f9 */
[C---:B------:R-:W-:Y:S01]  /*11a80*/  FFMA R43, R129.reuse, R53, R42 ;  /* 0x00000035812b7223 */ /* 0x040fe2000000002a */
[C---:B----4-:R-:W-:Y:S01]  /*11a90*/  FFMA R40, R128.reuse, R76, R69 ;  /* 0x0000004c80287223 */ /* 0x050fe20000000045 */
[C---:B------:R-:W-:Y:S01]  /*11aa0*/  FFMA R41, R129.reuse, R61, R64 ;  /* 0x0000003d81297223 */ /* 0x040fe20000000040 */
[----:B------:R-:W2:Y:S01]  /*11ab0*/  LDS.128 R68, [R146.X4+UR5+0x3f0] ;  /* 0x0003f00592447984 */ /* 0x000ea20008004c00 */
[----:B------:R-:W-:Y:S01]  /*11ac0*/  FFMA R128, R128, R72, R251 ;  /* 0x0000004880807223 */ /* 0x000fe200000000fb */
[C---:B------:R-:W-:Y:S01]  /*11ad0*/  FFMA R93, R129.reuse, R77, R40 ;  /* 0x0000004d815d7223 */ /* 0x040fe20000000028 */
[C---:B------:R-:W-:Y:S01]  /*11ae0*/  FFMA R40, R130.reuse, R54, R43 ;  /* 0x0000003682287223 */ /* 0x040fe2000000002b */
[C---:B------:R-:W-:Y:S01]  /*11af0*/  FFMA R42, R130.reuse, R62, R41 ;  /* 0x0000003e822a7223 */ /* 0x040fe20000000029 */
[----:B------:R-:W-:Y:S01]  /*11b00*/  FFMA R129, R129, R73, R128 ;  /* 0x0000004981817223 */ /* 0x000fe20000000080 */
[----:B------:R-:W-:-:S03]  /*11b10*/  FFMA R128, R130, R78, R93 ;  /* 0x0000004e82807223 */ /* 0x000fc6000000005d */
        /* <DEDUP_REMOVED lines=28> */
[----:B------:R-:W1:Y:S01]  /*11ce0*/  LDS.128 R64, [R146.X4+UR5+0x11f0] ;  /* 0x0011f00592407984 */ /* 0x000e620008004c00 */
[C---:B------:R-:W-:Y:S01]  /*11cf0*/  FFMA R93, R49.reuse, R53, R56 ;  /* 0x00000035315d7223 */ /* 0x040fe20000000038 */
        /* <DEDUP_REMOVED lines=312> */
[----:B------:R-:W-:-:S02]  /*13080*/  FFMA R44, R43, R79, R42 ;  /* 0x0000004f2b2c7223 */ /* 0x000fc4000000002a */
[----:B------:R2:W3:Y:S01]  /*13090*/  LDS.128 R40, [R146.X4+UR5+0x33f0] ;  /* 0x0033f00592287984 */ /* 0x0004e20008004c00 */
[C---:B-1----:R-:W-:Y:S01]  /*130a0*/  FFMA R116, R96.reuse, R76, R211 ;  /* 0x0000004c60747223 */ /* 0x042fe200000000d3 */
[C---:B------:R-:W-:Y:S01]  /*130b0*/  FFMA R118, R96.reuse, R52, R187 ;  /* 0x0000003460767223 */ /* 0x040fe200000000bb */
[C---:B------:R-:W-:Y:S01]  /*130c0*/  FFMA R124, R96.reuse, R60, R207 ;  /* 0x0000003c607c7223 */ /* 0x040fe200000000cf */
[----:B------:R-:W-:-:S01]  /*130d0*/  FFMA R96, R96, R72, R209 ;  /* 0x0000004860607223 */ /* 0x000fc200000000d1 */
[----:B--2---:R-:W-:Y:S01]  /*130e0*/  SEL R143, R143, RZ, !P1 ;  /* 0x000000ff8f8f7207 */ /* 0x004fe20004800000 */
[----:B------:R-:W-:Y:S06]  /*130f0*/  BAR.SYNC 0x0 ;  /* 0x0000000000007b1d */ /* 0x000fec0000000000 */
[----:B------:R-:W-:Y:S01]  /*13100*/  IADD3 R174, P1, R0, UR6, RZ ;  /* 0x0000000600ae7c10 */ /* 0x000fe2000ff3e0ff */
[----:B------:R-:W-:Y:S01]  /*13110*/  UIADD3 UR4, UR4, 0x1, URZ ;  /* 0x0000000104047890 */ /* 0x000fe2000fffe03f */
[----:B------:R-:W-:Y:S01]  /*13120*/  IADD3 R176, P2, R2, UR6, RZ ;  /* 0x0000000602b07c10 */ /* 0x000fe2000ff5e0ff */
[C---:B---3--:R-:W-:Y:S01]  /*13130*/  FFMA R72, R40.reuse, R72, R125 ;  /* 0x0000004828487223 */ /* 0x048fe2000000007d */
[----:B------:R-:W-:Y:S01]  /*13140*/  IADD3.X R175, R3, UR7, RZ, P1, !PT ;  /* 0x0000000703af7c10 */ /* 0x000fe20008ffe4ff */
[----:B------:R-:W-:Y:S01]  /*13150*/  FFMA R60, R40, R60, R117 ;  /* 0x0000003c283c7223 */ /* 0x000fe20000000075 */
[----:B------:R-:W-:Y:S01]  /*13160*/  IADD3 R64, P1, R4, UR6, RZ ;  /* 0x0000000604407c10 */ /* 0x000fe2000ff3e0ff */
[C---:B------:R-:W-:Y:S01]  /*13170*/  FFMA R76, R40.reuse, R76, R119 ;  /* 0x0000004c284c7223 */ /* 0x040fe20000000077 */
[----:B------:R-:W-:Y:S01]  /*13180*/  LEA R157, R143, R170, 0xe ;  /* 0x000000aa8f9d7211 */ /* 0x000fe200078e70ff */
[----:B------:R-:W-:Y:S01]  /*13190*/  FFMA R40, R40, R52, R127 ;  /* 0x0000003428287223 */ /* 0x000fe2000000007f */
[----:B------:R-:W-:Y:S01]  /*131a0*/  IADD3.X R65, R7, UR7, RZ, P1, !PT ;  /* 0x0000000707417c10 */ /* 0x000fe20008ffe4ff */
[----:B------:R-:W-:Y:S01]  /*131b0*/  UISETP.GE.AND UP0, UPT, UR4, 0x2, UPT ;  /* 0x000000020400788c */ /* 0x000fe2000bf06270 */
[----:B------:R-:W-:Y:S01]  /*131c0*/  IADD3 R66, P1, R6, UR6, RZ ;  /* 0x0000000606427c10 */ /* 0x000fe2000ff3e0ff */
[----:B------:R-:W-:Y:S01]  /*131d0*/  @!PT LDS RZ, [RZ] ;  /* 0x00000000fffff984 */ /* 0x000fe20000000800 */
[----:B------:R-:W-:Y:S01]  /*131e0*/  @!PT LDS RZ, [RZ] ;  /* 0x00000000fffff984 */ /* 0x000fe20000000800 */
[----:B------:R-:W-:Y:S01]  /*131f0*/  @!PT LDS RZ, [RZ] ;  /* 0x00000000fffff984 */ /* 0x000fe20000000800 */
[----:B------:R1:W-:Y:S01]  /*13200*/  LDGSTS.E.BYPASS.128 [R157], [R174.64], !P0 ;  /* 0x00000000ae9d7fae */ /* 0x0003e2000c101c4a */
[----:B------:R-:W-:Y:S01]  /*13210*/  LEA R159, R143, R168, 0xe ;  /* 0x000000a88f9f7211 */ /* 0x000fe200078e70ff */
[----:B------:R-:W-:Y:S01]  /*13220*/  USEL UR4, UR4, URZ, !UP0 ;  /* 0x0000003f04047287 */ /* 0x000fe2000c000000 */
[----:B------:R-:W-:-:S02]  /*13230*/  IADD3.X R177, R5, UR7, RZ, P2, !PT ;  /* 0x0000000705b17c10 */ /* 0x000fc400097fe4ff */
[----:B------:R-:W-:Y:S01]  /*13240*/  LEA R161, R143, R166, 0xe ;  /* 0x000000a68fa17211 */ /* 0x000fe200078e70ff */
[----:B------:R-:W-:Y:S01]  /*13250*/  USHF.L.U32 UR5, UR4, 0xe, URZ ;  /* 0x0000000e04057899 */ /* 0x000fe2000800063f */
[----:B------:R-:W-:Y:S01]  /*13260*/  IADD3.X R67, R9, UR7, RZ, P1, !PT ;  /* 0x0000000709437c10 */ /* 0x000fe20008ffe4ff */
[----:B------:R2:W-:Y:S01]  /*13270*/  LDGSTS.E.BYPASS.128 [R159], [R176.64], !P0 ;  /* 0x00000000b09f7fae */ /* 0x0005e2000c101c4a */
[----:B------:R-:W-:Y:S01]  /*13280*/  IADD3 R172, P1, R10, UR6, RZ ;  /* 0x000000060aac7c10 */ /* 0x000fe2000ff3e0ff */
[----:B------:R-:W-:Y:S01]  /*13290*/  ULEA UR8, UR4, 0x8000, 0xf ;  /* 0x0000800004087891 */ /* 0x000fe2000f8e783f */
[----:B------:R-:W-:Y:S01]  /*132a0*/  IADD3 R178, P2, R8, UR6, RZ ;  /* 0x0000000608b27c10 */ /* 0x000fe2000ff5e0ff */
[----:B------:R3:W-:Y:S01]  /*132b0*/  LDGSTS.E.BYPASS.128 [R161], [R64.64], !P0 ;  /* 0x0000000040a17fae */ /* 0x0007e2000c101c4a */
[----:B------:R-:W-:Y:S02]  /*132c0*/  LEA R163, R143, R164, 0xe ;  /* 0x000000a48fa37211 */ /* 0x000fe400078e70ff */
[----:B------:R-:W-:-:S02]  /*132d0*/  IADD3.X R173, R13, UR7, RZ, P1, !PT ;  /* 0x000000070dad7c10 */ /* 0x000fc40008ffe4ff */
[----:B------:R-:W-:Y:S01]  /*132e0*/  LEA R165, R143, R162, 0xe ;  /* 0x000000a28fa57211 */ /* 0x000fe200078e70ff */
[----:B------:R4:W-:Y:S01]  /*132f0*/  LDGSTS.E.BYPASS.128 [R163], [R66.64], !P0 ;  /* 0x0000000042a37fae */ /* 0x0009e2000c101c4a */
[----:B------:R-:W-:Y:S02]  /*13300*/  IADD3.X R179, R11, UR7, RZ, P2, !PT ;  /* 0x000000070bb37c10 */ /* 0x000fe400097fe4ff */
[C---:B-1----:R-:W-:Y:S02]  /*13310*/  LEA R157, R143.reuse, R160, 0xe ;  /* 0x000000a08f9d7211 */ /* 0x042fe400078e70ff */
[----:B--2---:R-:W-:Y:S01]  /*13320*/  IADD3 R176, P2, R14, UR6, RZ ;  /* 0x000000060eb07c10 */ /* 0x004fe2000ff5e0ff */
[----:B------:R1:W-:Y:S01]  /*13330*/  LDGSTS.E.BYPASS.128 [R165], [R178.64], !P0 ;  /* 0x00000000b2a57fae */ /* 0x0003e2000c101c4a */
[----:B---3--:R-:W-:Y:S02]  /*13340*/  IADD3 R64, P1, R12, UR6, RZ ;  /* 0x000000060c407c10 */ /* 0x008fe4000ff3e0ff */
[----:B------:R-:W-:Y:S01]  /*13350*/  LEA R159, R143, R158, 0xe ;  /* 0x0000009e8f9f7211 */ /* 0x000fe200078e70ff */
[----:B------:R2:W-:Y:S01]  /*13360*/  LDGSTS.E.BYPASS.128 [R157], [R172.64], !P0 ;  /* 0x00000000ac9d7fae */ /* 0x0005e2000c101c4a */
[----:B------:R-:W-:-:S02]  /*13370*/  IADD3.X R65, R15, UR7, RZ, P1, !PT ;  /* 0x000000070f417c10 */ /* 0x000fc40008ffe4ff */
[----:B----4-:R-:W-:Y:S02]  /*13380*/  IADD3 R66, P1, R18, UR6, RZ ;  /* 0x0000000612427c10 */ /* 0x010fe4000ff3e0ff */
[----:B------:R-:W-:Y:S01]  /*13390*/  IADD3 R174, P3, R16, UR6, RZ ;  /* 0x0000000610ae7c10 */ /* 0x000fe2000ff7e0ff */
[----:B------:R3:W-:Y:S01]  /*133a0*/  LDGSTS.E.BYPASS.128 [R159], [R64.64], !P0 ;  /* 0x00000000409f7fae */ /* 0x0007e2000c101c4a */
[----:B------:R-:W-:Y:S02]  /*133b0*/  IADD3.X R67, R21, UR7, RZ, P1, !PT ;  /* 0x0000000715437c10 */ /* 0x000fe40008ffe4ff */
[C---:B------:R-:W-:Y:S02]  /*133c0*/  LEA R163, R143.reuse, 0x8000, 0xf ;  /* 0x000080008fa37811 */ /* 0x040fe400078e78ff */
[----:B------:R-:W-:Y:S02]  /*133d0*/  LEA R161, R143, R156, 0xe ;  /* 0x0000009c8fa17211 */ /* 0x000fe400078e70ff */
[----:B--2---:R-:W-:-:S02]  /*133e0*/  IADD3 R172, P1, R22, UR6, RZ ;  /* 0x0000000616ac7c10 */ /* 0x004fc4000ff3e0ff */
[----:B------:R-:W-:Y:S02]  /*133f0*/  IADD3.X R177, R17, UR7, RZ, P2, !PT ;  /* 0x0000000711b17c10 */ /* 0x000fe400097fe4ff */
[----:B------:R-:W-:Y:S02]  /*13400*/  IADD3.X R175, R19, UR7, RZ, P3, !PT ;  /* 0x0000000713af7c10 */ /* 0x000fe40009ffe4ff */
[----:B-1----:R-:W-:Y:S01]  /*13410*/  IADD3 R165, R170, R163, RZ ;  /* 0x000000a3aaa57210 */ /* 0x002fe20007ffe0ff */
[----:B------:R1:W-:Y:S01]  /*13420*/  LDGSTS.E.BYPASS.128 [R161], [R176.64], !P0 ;  /* 0x00000000b0a17fae */ /* 0x0003e2000c101c4a */
[----:B------:R-:W-:Y:S02]  /*13430*/  IADD3.X R173, R25, UR7, RZ, P1, !PT ;  /* 0x0000000719ad7c10 */ /* 0x000fe40008ffe4ff */
[----:B---3--:R-:W-:Y:S01]  /*13440*/  IADD3 R64, P1, R24, UR6, RZ ;  /* 0x0000000618407c10 */ /* 0x008fe2000ff3e0ff */
[----:B------:R-:W0:Y:S01]  /*13450*/  LDGDEPBAR ;  /* 0x00000000000079af */ /* 0x000e220000000000 */
[----:B------:R-:W-:-:S02]  /*13460*/  IADD3 R178, P2, R20, UR6, RZ ;  /* 0x0000000614b27c10 */ /* 0x000fc4000ff5e0ff */
[-C--:B------:R-:W-:Y:S01]  /*13470*/  IADD3 R157, R168, R163.reuse, RZ ;  /* 0x000000a3a89d7210 */ /* 0x080fe20007ffe0ff */
[----:B------:R2:W-:Y:S01]  /*13480*/  LDGSTS.E.BYPASS.128 [R165], [R174.64], !P0 ;  /* 0x00000000aea57fae */ /* 0x0005e2000c101c4a */
[----:B------:R-:W-:Y:S02]  /*13490*/  IADD3.X R65, R27, UR7, RZ, P1, !PT ;  /* 0x000000071b417c10 */ /* 0x000fe40008ffe4ff */
[----:B------:R-:W-:Y:S01]  /*134a0*/  IADD3.X R179, R23, UR7, RZ, P2, !PT ;  /* 0x0000000717b37c10 */ /* 0x000fe200097fe4ff */
[----:B------:R3:W-:Y:S01]  /*134b0*/  LDGSTS.E.BYPASS.128 [R157], [R66.64], !P0 ;  /* 0x00000000429d7fae */ /* 0x0007e2000c101c4a */
[-C--:B------:R-:W-:Y:S02]  /*134c0*/  IADD3 R159, R166, R163.reuse, RZ ;  /* 0x000000a3a69f7210 */ /* 0x080fe40007ffe0ff */
[-C--:B-1----:R-:W-:Y:S02]  /*134d0*/  IADD3 R161, R164, R163.reuse, RZ ;  /* 0x000000a3a4a17210 */ /* 0x082fe40007ffe0ff */
[----:B------:R-:W-:Y:S01]  /*134e0*/  IADD3 R176, P2, R26, UR6, RZ ;  /* 0x000000061ab07c10 */ /* 0x000fe2000ff5e0ff */
[----:B------:R1:W-:Y:S01]  /*134f0*/  LDGSTS.E.BYPASS.128 [R159], [R178.64], !P0 ;  /* 0x00000000b29f7fae */ /* 0x0003e2000c101c4a */
[----:B------:R-:W-:-:S02]  /*13500*/  IADD3 R167, R149, R163, RZ ;  /* 0x000000a395a77210 */ /* 0x000fc40007ffe0ff */
[----:B--2---:R-:W-:Y:S01]  /*13510*/  IADD3 R174, P1, R28, UR6, RZ ;  /* 0x000000061cae7c10 */ /* 0x004fe2000ff3e0ff */
[----:B------:R2:W-:Y:S01]  /*13520*/  LDGSTS.E.BYPASS.128 [R161], [R172.64], !P0 ;  /* 0x00000000aca17fae */ /* 0x0005e2000c101c4a */
[----:B------:R-:W-:Y:S02]  /*13530*/  IADD3 R165, R162, R163, RZ ;  /* 0x000000a3a2a57210 */ /* 0x000fe40007ffe0ff */
[----:B------:R-:W-:Y:S02]  /*13540*/  IADD3.X R175, R31, UR7, RZ, P1, !PT ;  /* 0x000000071faf7c10 */ /* 0x000fe40008ffe4ff */
[----:B---3--:R-:W-:Y:S01]  /*13550*/  IADD3 R66, P1, R30, UR6, RZ ;  /* 0x000000061e427c10 */ /* 0x008fe2000ff3e0ff */
[----:B------:R3:W-:Y:S01]  /*13560*/  LDGSTS.E.BYPASS.128 [R165], [R64.64], !P0 ;  /* 0x0000000040a57fae */ /* 0x0007e2000c101c4a */
[----:B------:R-:W-:Y:S02]  /*13570*/  IADD3.X R177, R29, UR7, RZ, P2, !PT ;  /* 0x000000071db17c10 */ /* 0x000fe400097fe4ff */
[----:B------:R-:W-:-:S02]  /*13580*/  IADD3.X R67, R33, UR7, RZ, P1, !PT ;  /* 0x0000000721437c10 */ /* 0x000fc40008ffe4ff */
[-C--:B------:R-:W-:Y:S02]  /*13590*/  IADD3 R157, R160, R163.reuse, RZ ;  /* 0x000000a3a09d7210 */ /* 0x080fe40007ffe0ff */
[----:B--2---:R-:W-:Y:S02]  /*135a0*/  IADD3 R172, P1, R34, UR6, RZ ;  /* 0x0000000622ac7c10 */ /* 0x004fe4000ff3e0ff */
[----:B-1----:R-:W-:Y:S01]  /*135b0*/  IADD3 R159, R158, R163, RZ ;  /* 0x000000a39e9f7210 */ /* 0x002fe20007ffe0ff */
[----:B------:R1:W-:Y:S01]  /*135c0*/  LDGSTS.E.BYPASS.128 [R157], [R176.64], !P0 ;  /* 0x00000000b09d7fae */ /* 0x0003e2000c101c4a */
[----:B------:R-:W-:Y:S02]  /*135d0*/  IADD3.X R173, R37, UR7, RZ, P1, !PT ;  /* 0x0000000725ad7c10 */ /* 0x000fe40008ffe4ff */
[----:B------:R-:W-:Y:S01]  /*135e0*/  IADD3 R178, P2, R32, UR6, RZ ;  /* 0x0000000620b27c10 */ /* 0x000fe2000ff5e0ff */
[----:B------:R2:W-:Y:S01]  /*135f0*/  LDGSTS.E.BYPASS.128 [R159], [R174.64], !P0 ;  /* 0x00000000ae9f7fae */ /* 0x0005e2000c101c4a */
[----:B---3--:R-:W-:-:S02]  /*13600*/  IADD3 R64, P1, R36, UR6, RZ ;  /* 0x0000000624407c10 */ /* 0x008fc4000ff3e0ff */
[-C--:B------:R-:W-:Y:S02]  /*13610*/  IADD3 R161, R156, R163.reuse, RZ ;  /* 0x000000a39ca17210 */ /* 0x080fe40007ffe0ff */
[----:B------:R-:W-:Y:S02]  /*13620*/  IADD3.X R179, R35, UR7, RZ, P2, !PT ;  /* 0x0000000723b37c10 */ /* 0x000fe400097fe4ff */
[-C--:B------:R-:W-:Y:S01]  /*13630*/  IADD3 R165, R154, R163.reuse, RZ ;  /* 0x000000a39aa57210 */ /* 0x080fe20007ffe0ff */
[----:B------:R3:W-:Y:S01]  /*13640*/  LDGSTS.E.BYPASS.128 [R161], [R66.64], !P0 ;  /* 0x0000000042a17fae */ /* 0x0007e2000c101c4a */
[----:B------:R-:W-:Y:S02]  /*13650*/  IADD3.X R65, R39, UR7, RZ, P1, !PT ;  /* 0x0000000727417c10 */ /* 0x000fe40008ffe4ff */
[----:B-1----:R-:W-:Y:S01]  /*13660*/  IADD3 R157, R153, R163, RZ ;  /* 0x000000a3999d7210 */ /* 0x002fe20007ffe0ff */
[----:B------:R1:W-:Y:S01]  /*13670*/  LDGSTS.E.BYPASS.128 [R165], [R178.64], !P0 ;  /* 0x00000000b2a57fae */ /* 0x0003e2000c101c4a */
[----:B--2---:R-:W-:-:S02]  /*13680*/  IADD3 R174, P1, R132, UR6, RZ ;  /* 0x0000000684ae7c10 */ /* 0x004fc4000ff3e0ff */
[----:B------:R-:W-:Y:S01]  /*13690*/  IADD3 R176, P2, R38, UR6, RZ ;  /* 0x0000000626b07c10 */ /* 0x000fe2000ff5e0ff */
[----:B------:R2:W-:Y:S01]  /*136a0*/  LDGSTS.E.BYPASS.128 [R157], [R172.64], !P0 ;  /* 0x00000000ac9d7fae */ /* 0x0005e2000c101c4a */
[----:B------:R-:W-:Y:S02]  /*136b0*/  IADD3.X R175, R134, UR7, RZ, P1, !PT ;  /* 0x0000000786af7c10 */ /* 0x000fe40008ffe4ff */
[----:B------:R-:W-:Y:S02]  /*136c0*/  IADD3.X R177, R133, UR7, RZ, P2, !PT ;  /* 0x0000000785b17c10 */ /* 0x000fe400097fe4ff */
[----:B---3--:R-:W-:Y:S02]  /*136d0*/  IADD3 R66, P1, R136, UR6, RZ ;  /* 0x0000000688427c10 */ /* 0x008fe4000ff3e0ff */
[-C--:B------:R-:W-:Y:S02]  /*136e0*/  IADD3 R159, R152, R163.reuse, RZ ;  /* 0x000000a3989f7210 */ /* 0x080fe40007ffe0ff */
[----:B------:R-:W-:-:S02]  /*136f0*/  IADD3 R161, R151, R163, RZ ;  /* 0x000000a397a17210 */ /* 0x000fc40007ffe0ff */
[----:B-1----:R-:W-:Y:S01]  /*13700*/  IADD3 R178, P3, R140, UR6, RZ ;  /* 0x000000068cb27c10 */ /* 0x002fe2000ff7e0ff */
[----:B------:R1:W-:Y:S01]  /*13710*/  LDGSTS.E.BYPASS.128 [R159], [R64.64], !P0 ;  /* 0x00000000409f7fae */ /* 0x0003e2000c101c4a */
[----:B--2---:R-:W-:Y:S01]  /*13720*/  IADD3 R172, P2, R138, UR6, RZ ;  /* 0x000000068aac7c10 */ /* 0x004fe2000ff5e0ff */
[----:B------:R-:W-:Y:S01]  /*13730*/  FFMA R157, R97, R61, R124 ;  /* 0x0000003d619d7223 */ /* 0x000fe2000000007c */
[----:B------:R-:W-:Y:S01]  /*13740*/  IADD3 R165, R150, R163, RZ ;  /* 0x000000a396a57210 */ /* 0x000fe20007ffe0ff */
[----:B------:R2:W-:Y:S01]  /*13750*/  LDGSTS.E.BYPASS.128 [R161], [R176.64], !P0 ;  /* 0x00000000b0a17fae */ /* 0x0005e2000c101c4a */
[----:B------:R-:W-:Y:S01]  /*13760*/  IADD3.X R67, R135, UR7, RZ, P1, !PT ;  /* 0x0000000787437c10 */ /* 0x000fe20008ffe4ff */
[----:B------:R-:W-:Y:S01]  /*13770*/  FFMA R61, R41, R61, R60 ;  /* 0x0000003d293d7223 */ /* 0x000fe2000000003c */
[----:B------:R-:W-:Y:S01]  /*13780*/  IADD3.X R173, R137, UR7, RZ, P2, !PT ;  /* 0x0000000789ad7c10 */ /* 0x000fe200097fe4ff */
[----:B------:R2:W-:Y:S01]  /*13790*/  LDGSTS.E.BYPASS.128 [R165], [R174.64], !P0 ;  /* 0x00000000aea57fae */ /* 0x0005e2000c101c4a */
[-C--:B------:R-:W-:Y:S01]  /*137a0*/  IADD3 R169, R148, R163.reuse, RZ ;  /* 0x000000a394a97210 */ /* 0x080fe20007ffe0ff */
[----:B------:R-:W-:Y:S01]  /*137b0*/  UIADD3 UR6, UP1, UR6, 0x100, URZ ;  /* 0x0000010006067890 */ /* 0x000fe2000ff3e03f */
[----:B------:R-:W-:Y:S01]  /*137c0*/  IADD3.X R179, R139, UR7, RZ, P3, !PT ;  /* 0x000000078bb37c10 */ /* 0x000fe20009ffe4ff */
[----:B------:R3:W-:Y:S01]  /*137d0*/  LDGSTS.E.BYPASS.128 [R167], [R66.64], !P0 ;  /* 0x0000000042a77fae */ /* 0x0007e2000c101c4a */
[----:B------:R-:W-:Y:S01]  /*137e0*/  IADD3 R163, R147, R163, RZ ;  /* 0x000000a393a37210 */ /* 0x000fe20007ffe0ff */
[C---:B-1----:R-:W-:Y:S01]  /*137f0*/  FFMA R65, R97.reuse, R73, R96 ;  /* 0x0000004961417223 */ /* 0x042fe20000000060 */
[C---:B------:R-:W-:Y:S01]  /*13800*/  FFMA R159, R97.reuse, R53, R118 ;  /* 0x00000035619f7223 */ /* 0x040fe20000000076 */
[----:B------:R2:W-:Y:S01]  /*13810*/  LDGSTS.E.BYPASS.128 [R169], [R172.64], !P0 ;  /* 0x00000000aca97fae */ /* 0x0005e2000c101c4a */
[----:B------:R-:W-:Y:S01]  /*13820*/  FFMA R97, R97, R77, R116 ;  /* 0x0000004d61617223 */ /* 0x000fe20000000074 */
[C---:B------:R-:W-:Y:S01]  /*13830*/  FFMA R73, R41.reuse, R73, R72 ;  /* 0x0000004929497223 */ /* 0x040fe20000000048 */
[----:B------:R-:W-:Y:S01]  /*13840*/  FFMA R77, R41, R77, R76 ;  /* 0x0000004d294d7223 */ /* 0x000fe2000000004c */
[----:B------:R2:W-:Y:S01]  /*13850*/  LDGSTS.E.BYPASS.128 [R163], [R178.64], !P0 ;  /* 0x00000000b2a37fae */ /* 0x0005e2000c101c4a */
[----:B------:R-:W-:Y:S01]  /*13860*/  ISETP.GE.U32.AND P0, PT, R155, 0x710, PT ;  /* 0x000007109b00780c */ /* 0x000fe20003f06070 */
[----:B------:R-:W-:Y:S01]  /*13870*/  FFMA R41, R41, R53, R40 ;  /* 0x0000003529297223 */ /* 0x000fe20000000028 */
[C---:B------:R-:W-:Y:S01]  /*13880*/  FFMA R116, R98.reuse, R62, R157 ;  /* 0x0000003e62747223 */ /* 0x040fe2000000009d */
[----:B------:R-:W0:Y:S01]  /*13890*/  LDGDEPBAR ;  /* 0x00000000000079af */ /* 0x000e220000000000 */
[C---:B------:R-:W-:Y:S01]  /*138a0*/  FFMA R96, R98.reuse, R54, R159 ;  /* 0x0000003662607223 */ /* 0x040fe2000000009f */
[----:B------:R-:W-:Y:S01]  /*138b0*/  FFMA R118, R98, R74, R65 ;  /* 0x0000004a62767223 */ /* 0x000fe20000000041 */
[C---:B------:R-:W-:Y:S01]  /*138c0*/  FFMA R72, R42.reuse, R78, R77 ;  /* 0x0000004e2a487223 */ /* 0x040fe2000000004d */
[C---:B------:R-:W-:Y:S01]  /*138d0*/  FFMA R54, R42.reuse, R54, R41 ;  /* 0x000000362a367223 */ /* 0x040fe20000000029 */
[----:B------:R-:W-:Y:S01]  /*138e0*/  FFMA R62, R42, R62, R61 ;  /* 0x0000003e2a3e7223 */ /* 0x000fe2000000003d */
[----:B------:R-:W-:Y:S01]  /*138f0*/  FFMA R64, R98, R78, R97 ;  /* 0x0000004e62407223 */ /* 0x000fe20000000061 */
[----:B------:R-:W-:Y:S01]  /*13900*/  FFMA R42, R42, R74, R73 ;  /* 0x0000004a2a2a7223 */ /* 0x000fe20000000049 */
[----:B------:R-:W-:Y:S01]  /*13910*/  UIADD3.X UR7, URZ, UR7, URZ, UP1, !UPT ;  /* 0x000000073f077290 */ /* 0x000fe20008ffe43f */
        /* <DEDUP_REMOVED lines=8> */
[----:B------:R-:W-:-:S04]  /*139a0*/  DEPBAR.LE SB0, 0x2 ;  /* 0x000080800000791a */ /* 0x000fc80000000000 */
[----:B------:R-:W-:Y:S06]  /*139b0*/  BAR.SYNC 0x0 ;  /* 0x0000000000007b1d */ /* 0x000fec0000000000 */
[----:B--2---:R-:W-:Y:S01]  /*139c0*/  @P0 CALL.REL.NOINC `(.L_x_0) ;  /* 0x0000001000000944 */ /* 0x004fe20003c00000 */
[----:B------:R-:W-:Y:S05]  /*139d0*/  BRA `(.L_x_1) ;  /* 0xfffee46000007947 */ /* 0x000fea000383ffff */
.L_x_0:
[----:B------:R-:W1:Y:S01]  /*139e0*/  S2R R0, SR_TID.X ;  /* 0x0000000000007919 */ /* 0x000e620000002100 */
[----:B------:R-:W-:-:S04]  /*139f0*/  DEPBAR.LE SB0, 0x0 ;  /* 0x000080000000791a */ /* 0x000fc80000000000 */
[C---:B------:R-:W-:Y:S02]  /*13a00*/  LOP3.LUT R2, R142.reuse, 0x8, RZ, 0xfc, !PT ;  /* 0x000000088e027812 */ /* 0x040fe400078efcff */
[C---:B------:R-:W-:Y:S02]  /*13a10*/  LOP3.LUT R3, R142.reuse, 0xc, RZ, 0xfc, !PT ;  /* 0x0000000c8e037812 */ /* 0x040fe400078efcff */
[C---:B------:R-:W-:Y:S02]  /*13a20*/  LOP3.LUT R12, R142.reuse, 0x10, RZ, 0xfc, !PT ;  /* 0x000000108e0c7812 */ /* 0x040fe400078efcff */
[C---:B------:R-:W-:Y:S02]  /*13a30*/  LOP3.LUT R20, R142.reuse, 0x18, RZ, 0xfc, !PT ;  /* 0x000000188e147812 */ /* 0x040fe400078efcff */
[C---:B------:R-:W-:Y:S02]  /*13a40*/  LOP3.LUT R21, R142.reuse, 0x1c, RZ, 0xfc, !PT ;  /* 0x0000001c8e157812 */ /* 0x040fe400078efcff */
[----:B------:R-:W-:-:S02]  /*13a50*/  LOP3.LUT R22, R142, 0x20, RZ, 0xfc, !PT ;  /* 0x000000208e167812 */ /* 0x000fc400078efcff */
[----:B------:R-:W-:Y:S02]  /*13a60*/  LOP3.LUT R23, R142, 0x24, RZ, 0xfc, !PT ;  /* 0x000000248e177812 */ /* 0x000fe400078efcff */
[----:B-1----:R-:W-:Y:S02]  /*13a70*/  SHF.R.U32.HI R24, RZ, 0x5, R0 ;  /* 0x00000005ff187819 */ /* 0x002fe40000011600 */
[----:B------:R-:W-:Y:S02]  /*13a80*/  SHF.L.U32 R0, R0, 0x2, RZ ;  /* 0x0000000200007819 */ /* 0x000fe400000006ff */
[----:B------:R-:W-:Y:S02]  /*13a90*/  SGXT.U32 R24, R24, 0x2 ;  /* 0x000000021818781a */ /* 0x000fe40000000000 */
[----:B------:R-:W-:-:S03]  /*13aa0*/  LOP3.LUT R141, R141, 0x7c, R0, 0xf8, !PT ;  /* 0x0000007c8d8d7812 */ /* 0x000fc600078ef800 */
[----:B------:R-:W-:Y:S01]  /*13ab0*/  IMAD R145, R24, 0x210, R145 ;  /* 0x0000021018917824 */ /* 0x000fe200078e0291 */
[----:B------:R-:W-:Y:S06]  /*13ac0*/  BAR.SYNC 0x0 ;  /* 0x0000000000007b1d */ /* 0x000fec0000000000 */
[----:B------:R-:W-:Y:S01]  /*13ad0*/  SHF.L.U32 R0, R145, 0x2, RZ ;  /* 0x0000000291007819 */ /* 0x000fe200000006ff */
[----:B------:R-:W-:Y:S01]  /*13ae0*/  STS.128 [R145.X4], R128 ;  /* 0x0000008091007388 */ /* 0x000fe20000004c00 */
[----:B------:R-:W-:Y:S02]  /*13af0*/  ISETP.GE.AND P0, PT, R141, 0x200, PT ;  /* 0x000002008d00780c */ /* 0x000fe40003f06270 */
[----:B------:R-:W-:Y:S01]  /*13b00*/  LEA R14, R2, R141, 0x9 ;  /* 0x0000008d020e7211 */ /* 0x000fe200078e48ff */
[----:B------:R-:W-:Y:S01]  /*13b10*/  IMAD R24, R24, -0x630, R0 ;  /* 0xfffff9d018187824 */ /* 0x000fe200078e0200 */
[----:B------:R-:W-:Y:S01]  /*13b20*/  STS.128 [R145.X4+0x210], R104 ;  /* 0x0002106891007388 */ /* 0x000fe20000004c00 */
[----:B------:R-:W-:-:S02]  /*13b30*/  LOP3.LUT R0, R142, 0x4, RZ, 0xfc, !PT ;  /* 0x000000048e007812 */ /* 0x000fc400078efcff */
[----:B------:R-:W-:Y:S01]  /*13b40*/  ISETP.LT.AND P1, PT, R142, c[0x0][0x178], !P0 ;  /* 0x00005e008e007a0c */ /* 0x000fe20004721270 */
[----:B------:R-:W-:Y:S01]  /*13b50*/  STS.128 [R145.X4+0x420], R92 ;  /* 0x0004205c91007388 */ /* 0x000fe20000004c00 */
[----:B------:R-:W-:Y:S02]  /*13b60*/  ISETP.LT.AND P2, PT, R0, c[0x0][0x178], !P0 ;  /* 0x00005e0000007a0c */ /* 0x000fe40004741270 */
[----:B------:R-:W-:Y:S01]  /*13b70*/  ISETP.LT.AND P3, PT, R2, c[0x0][0x178], !P0 ;  /* 0x00005e0002007a0c */ /* 0x000fe20004761270 */
[----:B------:R-:W-:Y:S01]  /*13b80*/  STS.128 [R145.X4+0x630], R56 ;  /* 0x0006303891007388 */ /* 0x000fe20000004c00 */
[-C--:B------:R-:W-:Y:S02]  /*13b90*/  LEA R2, R142, R141.reuse, 0x9 ;  /* 0x0000008d8e027211 */ /* 0x080fe400078e48ff */
[----:B------:R-:W-:Y:S01]  /*13ba0*/  LEA R13, R0, R141, 0x9 ;  /* 0x0000008d000d7211 */ /* 0x000fe200078e48ff */
[----:B------:R-:W-:Y:S06]  /*13bb0*/  BAR.SYNC 0x0 ;  /* 0x0000000000007b1d */ /* 0x000fec0000000000 */
[----:B------:R-:W1:Y:S01]  /*13bc0*/  LDS.128 R28, [R24] ;  /* 0x00000000181c7984 */ /* 0x000e620000000c00 */
[----:B------:R-:W-:-:S02]  /*13bd0*/  ISETP.LT.AND P4, PT, R3, c[0x0][0x178], !P0 ;  /* 0x00005e0003007a0c */ /* 0x000fc40004781270 */
[-C--:B------:R-:W-:Y:S01]  /*13be0*/  LEA R16, R3, R141.reuse, 0x9 ;  /* 0x0000008d03107211 */ /* 0x080fe200078e48ff */
[----:B------:R-:W2:Y:S01]  /*13bf0*/  LDS.128 R32, [R24+0x840] ;  /* 0x0008400018207984 */ /* 0x000ea20000000c00 */
[C---:B------:R-:W-:Y:S02]  /*13c00*/  ISETP.LT.AND P5, PT, R12.reuse, c[0x0][0x178], !P0 ;  /* 0x00005e000c007a0c */ /* 0x040fe400047a1270 */
[----:B------:R-:W-:Y:S01]  /*13c10*/  LEA R18, R12, R141, 0x9 ;  /* 0x0000008d0c127211 */ /* 0x000fe200078e48ff */
[----:B------:R-:W3:Y:S01]  /*13c20*/  LDS.128 R36, [R24+0x1080] ;  /* 0x0010800018247984 */ /* 0x000ee20000000c00 */
[----:B------:R-:W-:-:S03]  /*13c30*/  LOP3.LUT R0, R142, 0x14, RZ, 0xfc, !PT ;  /* 0x000000148e007812 */ /* 0x000fc600078efcff */
[----:B------:R-:W4:Y:S04]  /*13c40*/  LDS.128 R40, [R24+0x18c0] ;  /* 0x0018c00018287984 */ /* 0x000f280000000c00 */
[----:B------:R-:W-:Y:S06]  /*13c50*/  BAR.SYNC 0x0 ;  /* 0x0000000000007b1d */ /* 0x000fec0000000000 */
[----:B------:R-:W-:Y:S04]  /*13c60*/  STS.128 [R145.X4], R88 ;  /* 0x0000005891007388 */ /* 0x000fe80000004c00 */
[----:B------:R-:W-:Y:S04]  /*13c70*/  STS.128 [R145.X4+0x210], R100 ;  /* 0x0002106491007388 */ /* 0x000fe80000004c00 */
[----:B------:R-:W-:Y:S04]  /*13c80*/  STS.128 [R145.X4+0x420], R112 ;  /* 0x0004207091007388 */ /* 0x000fe80000004c00 */
[----:B------:R-:W-:Y:S04]  /*13c90*/  STS.128 [R145.X4+0x630], R80 ;  /* 0x0006305091007388 */ /* 0x000fe80000004c00 */
[----:B------:R-:W-:Y:S06]  /*13ca0*/  BAR.SYNC 0x0 ;  /* 0x0000000000007b1d */ /* 0x000fec0000000000 */
[----:B------:R-:W1:Y:S04]  /*13cb0*/  LDS.128 R52, [R24] ;  /* 0x0000000018347984 */ /* 0x000e680000000c00 */
[----:B------:R-:W1:Y:S04]  /*13cc0*/  LDS.128 R56, [R24+0x840] ;  /* 0x0008400018387984 */ /* 0x000e680000000c00 */
[----:B------:R-:W1:Y:S04]  /*13cd0*/  LDS.128 R60, [R24+0x1080] ;  /* 0x00108000183c7984 */ /* 0x000e680000000c00 */
[----:B------:R-:W1:Y:S04]  /*13ce0*/  LDS.128 R76, [R24+0x18c0] ;  /* 0x0018c000184c7984 */ /* 0x000e680000000c00 */
[----:B------:R-:W-:Y:S06]  /*13cf0*/  BAR.SYNC 0x0 ;  /* 0x0000000000007b1d */ /* 0x000fec0000000000 */
[----:B------:R-:W-:Y:S04]  /*13d00*/  STS.128 [R145.X4], R68 ;  /* 0x0000004491007388 */ /* 0x000fe80000004c00 */
[----:B------:R-:W-:Y:S04]  /*13d10*/  STS.128 [R145.X4+0x210], R108 ;  /* 0x0002106c91007388 */ /* 0x000fe80000004c00 */
[----:B------:R-:W-:Y:S04]  /*13d20*/  STS.128 [R145.X4+0x420], R84 ;  /* 0x0004205491007388 */ /* 0x000fe80000004c00 */
[----:B------:R-:W-:Y:S04]  /*13d30*/  STS.128 [R145.X4+0x630], R120 ;  /* 0x0006307891007388 */ /* 0x000fe80000004c00 */
[----:B------:R-:W-:Y:S06]  /*13d40*/  BAR.SYNC 0x0 ;  /* 0x0000000000007b1d */ /* 0x000fec0000000000 */
[----:B------:R-:W1:Y:S01]  /*13d50*/  LDS.128 R80, [R24] ;  /* 0x0000000018507984 */ /* 0x000e620000000c00 */
[----:B------:R-:W-:-:S03]  /*13d60*/  MOV R69, 0x4 ;  /* 0x0000000400457802 */ /* 0x000fc60000000f00 */
[----:B------:R-:W1:Y:S02]  /*13d70*/  LDS.128 R88, [R24+0x840] ;  /* 0x0008400018587984 */ /* 0x000e640000000c00 */
[-C--:B------:R-:W-:Y:S02]  /*13d80*/  IMAD.WIDE R2, R2, R69.reuse, c[0x0][0x170] ;  /* 0x00005c0002027625 */ /* 0x080fe400078e0245 */
[----:B------:R-:W2:Y:S02]  /*13d90*/  LDS.128 R4, [R24+0x1080] ;  /* 0x0010800018047984 */ /* 0x000ea40000000c00 */
[-C--:B------:R-:W-:Y:S02]  /*13da0*/  IMAD.WIDE R12, R13, R69.reuse, c[0x0][0x170] ;  /* 0x00005c000d0c7625 */ /* 0x080fe400078e0245 */
[----:B------:R-:W3:Y:S02]  /*13db0*/  LDS.128 R8, [R24+0x18c0] ;  /* 0x0018c00018087984 */ /* 0x000ee40000000c00 */
[----:B------:R-:W-:-:S02]  /*13dc0*/  IMAD.WIDE R14, R14, R69, c[0x0][0x170] ;  /* 0x00005c000e0e7625 */ /* 0x000fc400078e0245 */
[----:B------:R-:W-:Y:S06]  /*13dd0*/  BAR.SYNC 0x0 ;  /* 0x0000000000007b1d */ /* 0x000fec0000000000 */
[----:B------:R-:W-:Y:S01]  /*13de0*/  STS.128 [R145.X4], R48 ;  /* 0x0000003091007388 */ /* 0x000fe20000004c00 */
[----:B------:R-:W-:-:S03]  /*13df0*/  IMAD.WIDE R16, R16, R69, c[0x0][0x170] ;  /* 0x00005c0010107625 */ /* 0x000fc600078e0245 */
[----:B------:R-:W-:Y:S01]  /*13e00*/  STS.128 [R145.X4+0x210], R44 ;  /* 0x0002102c91007388 */ /* 0x000fe20000004c00 */
[----:B------:R-:W-:-:S03]  /*13e10*/  IMAD.WIDE R18, R18, R69, c[0x0][0x170] ;  /* 0x00005c0012127625 */ /* 0x000fc600078e0245 */
[----:B------:R-:W-:Y:S04]  /*13e20*/  STS.128 [R145.X4+0x420], R64 ;  /* 0x0004204091007388 */ /* 0x000fe80000004c00 */
[----:B------:R-:W-:Y:S04]  /*13e30*/  STS.128 [R145.X4+0x630], R72 ;  /* 0x0006304891007388 */ /* 0x000fe80000004c00 */
[----:B------:R-:W-:Y:S06]  /*13e40*/  BAR.SYNC 0x0 ;  /* 0x0000000000007b1d */ /* 0x000fec0000000000 */
[----:B-1----:R1:W-:Y:S01]  /*13e50*/  @P1 STG.E.128 [R2.64], R28 ;  /* 0x0000001c02001986 */ /* 0x0023e2000c101d0a */
[----:B------:R-:W-:-:S03]  /*13e60*/  ISETP.LT.AND P1, PT, R0, c[0x0][0x178], !P0 ;  /* 0x00005e0000007a0c */ /* 0x000fc60004721270 */
[----:B--2---:R2:W-:Y:S01]  /*13e70*/  @P2 STG.E.128 [R12.64], R32 ;  /* 0x000000200c002986 */ /* 0x0045e2000c101d0a */
[----:B------:R-:W-:-:S03]  /*13e80*/  ISETP.LT.AND P2, PT, R20, c[0x0][0x178], !P0 ;  /* 0x00005e0014007a0c */ /* 0x000fc60004741270 */
[----:B------:R-:W4:Y:S04]  /*13e90*/  LDS.128 R28, [R24] ;  /* 0x00000000181c7984 */ /* 0x000f280000000c00 */
[----:B---3--:R3:W-:Y:S01]  /*13ea0*/  @P3 STG.E.128 [R14.64], R36 ;  /* 0x000000240e003986 */ /* 0x0087e2000c101d0a */
[----:B------:R-:W-:-:S03]  /*13eb0*/  ISETP.LT.AND P3, PT, R21, c[0x0][0x178], !P0 ;  /* 0x00005e0015007a0c */ /* 0x000fc60004761270 */
[----:B------:R-:W4:Y:S01]  /*13ec0*/  LDS.128 R32, [R24+0x840] ;  /* 0x0008400018207984 */ /* 0x000f220000000c00 */
[----:B-1----:R-:W-:-:S03]  /*13ed0*/  LEA R2, R0, R141, 0x9 ;  /* 0x0000008d00027211 */ /* 0x002fc600078e48ff */
[----:B------:R-:W1:Y:S01]  /*13ee0*/  LDS.128 R36, [R24+0x1080] ;  /* 0x0010800018247984 */ /* 0x000e620000000c00 */
[----:B------:R-:W-:Y:S02]  /*13ef0*/  LOP3.LUT R0, R142, 0x28, RZ, 0xfc, !PT ;  /* 0x000000288e007812 */ /* 0x000fe400078efcff */
[----:B--2---:R-:W-:Y:S01]  /*13f00*/  LEA R12, R20, R141, 0x9 ;  /* 0x0000008d140c7211 */ /* 0x004fe200078e48ff */
[----:B----4-:R2:W-:Y:S01]  /*13f10*/  @P4 STG.E.128 [R16.64], R40 ;  /* 0x0000002810004986 */ /* 0x0105e2000c101d0a */
[----:B------:R-:W-:Y:S01]  /*13f20*/  ISETP.LT.AND P4, PT, R22, c[0x0][0x178], !P0 ;  /* 0x00005e0016007a0c */ /* 0x000fe20004781270 */
[-C--:B------:R-:W-:Y:S01]  /*13f30*/  IMAD.WIDE R2, R2, R69.reuse, c[0x0][0x170] ;  /* 0x00005c0002027625 */ /* 0x080fe200078e0245 */
[----:B------:R-:W-:Y:S01]  /*13f40*/  LOP3.LUT R20, R142, 0x2c, RZ, 0xfc, !PT ;  /* 0x0000002c8e147812 */ /* 0x000fe200078efcff */
[----:B------:R4:W-:Y:S01]  /*13f50*/  @P5 STG.E.128 [R18.64], R52 ;  /* 0x0000003412005986 */ /* 0x0009e2000c101d0a */
[----:B------:R-:W-:Y:S01]  /*13f60*/  ISETP.LT.AND P5, PT, R23, c[0x0][0x178], !P0 ;  /* 0x00005e0017007a0c */ /* 0x000fe200047a1270 */
[----:B------:R-:W-:Y:S01]  /*13f70*/  IMAD.WIDE R12, R12, R69, c[0x0][0x170] ;  /* 0x00005c000c0c7625 */ /* 0x000fe200078e0245 */
[----:B---3--:R-:W-:Y:S01]  /*13f80*/  LEA R14, R21, R141, 0x9 ;  /* 0x0000008d150e7211 */ /* 0x008fe200078e48ff */
[----:B------:R3:W-:Y:S01]  /*13f90*/  @P1 STG.E.128 [R2.64], R56 ;  /* 0x0000003802001986 */ /* 0x0007e2000c101d0a */
[----:B------:R-:W-:-:S02]  /*13fa0*/  LOP3.LUT R21, R142, 0x30, RZ, 0xfc, !PT ;  /* 0x000000308e157812 */ /* 0x000fc400078efcff */
[----:B------:R-:W-:Y:S01]  /*13fb0*/  ISETP.LT.AND P1, PT, R0, c[0x0][0x178], !P0 ;  /* 0x00005e0000007a0c */ /* 0x000fe20004721270 */
[----:B------:R-:W-:Y:S01]  /*13fc0*/  IMAD.WIDE R14, R14, R69, c[0x0][0x170] ;  /* 0x00005c000e0e7625 */ /* 0x000fe200078e0245 */
[----:B------:R3:W-:Y:S01]  /*13fd0*/  @P2 STG.E.128 [R12.64], R60 ;  /* 0x0000003c0c002986 */ /* 0x0007e2000c101d0a */
[----:B------:R-:W-:-:S03]  /*13fe0*/  ISETP.LT.AND P2, PT, R20, c[0x0][0x178], !P0 ;  /* 0x00005e0014007a0c */ /* 0x000fc60004741270 */
[----:B------:R1:W-:Y:S01]  /*13ff0*/  @P3 STG.E.128 [R14.64], R76 ;  /* 0x0000004c0e003986 */ /* 0x0003e2000c101d0a */
[-C--:B--2---:R-:W-:Y:S02]  /*14000*/  LEA R16, R22, R141.reuse, 0x9 ;  /* 0x0000008d16107211 */ /* 0x084fe400078e48ff */
[----:B------:R-:W-:Y:S02]  /*14010*/  LOP3.LUT R22, R142, 0x34, RZ, 0xfc, !PT ;  /* 0x000000348e167812 */ /* 0x000fe400078efcff */
[----:B----4-:R-:W-:Y:S01]  /*14020*/  LEA R18, R23, R141, 0x9 ;  /* 0x0000008d17127211 */ /* 0x010fe200078e48ff */
[-C--:B------:R-:W-:Y:S01]  /*14030*/  IMAD.WIDE R16, R16, R69.reuse, c[0x0][0x170] ;  /* 0x00005c0010107625 */ /* 0x080fe200078e0245 */
[C---:B------:R-:W-:Y:S02]  /*14040*/  LOP3.LUT R23, R142.reuse, 0x38, RZ, 0xfc, !PT ;  /* 0x000000388e177812 */ /* 0x040fe400078efcff */
[----:B------:R-:W-:Y:S01]  /*14050*/  LOP3.LUT R142, R142, 0x3c, RZ, 0xfc, !PT ;  /* 0x0000003c8e8e7812 */ /* 0x000fe200078efcff */
[----:B------:R-:W-:Y:S01]  /*14060*/  IMAD.WIDE R18, R18, R69, c[0x0][0x170] ;  /* 0x00005c0012127625 */ /* 0x000fe200078e0245 */
[----:B------:R2:W-:Y:S01]  /*14070*/  @P4 STG.E.128 [R16.64], R80 ;  /* 0x0000005010004986 */ /* 0x0005e2000c101d0a */
[----:B------:R-:W-:-:S02]  /*14080*/  ISETP.LT.AND P3, PT, R21, c[0x0][0x178], !P0 ;  /* 0x00005e0015007a0c */ /* 0x000fc40004761270 */
[-C--:B---3--:R-:W-:Y:S01]  /*14090*/  LEA R2, R0, R141.reuse, 0x9 ;  /* 0x0000008d00027211 */ /* 0x088fe200078e48ff */
[----:B------:R3:W-:Y:S01]  /*140a0*/  @P5 STG.E.128 [R18.64], R88 ;  /* 0x0000005812005986 */ /* 0x0007e2000c101d0a */
[----:B------:R-:W-:Y:S02]  /*140b0*/  ISETP.LT.AND P4, PT, R22, c[0x0][0x178], !P0 ;  /* 0x00005e0016007a0c */ /* 0x000fe40004781270 */
[----:B------:R-:W-:Y:S01]  /*140c0*/  LEA R12, R20, R141, 0x9 ;  /* 0x0000008d140c7211 */ /* 0x000fe200078e48ff */
[----:B------:R-:W-:Y:S01]  /*140d0*/  IMAD.WIDE R2, R2, R69, c[0x0][0x170] ;  /* 0x00005c0002027625 */ /* 0x000fe200078e0245 */
[----:B------:R-:W-:Y:S02]  /*140e0*/  ISETP.LT.AND P5, PT, R23, c[0x0][0x178], !P0 ;  /* 0x00005e0017007a0c */ /* 0x000fe400047a1270 */
[----:B-1----:R-:W-:Y:S01]  /*140f0*/  LEA R14, R21, R141, 0x9 ;  /* 0x0000008d150e7211 */ /* 0x002fe200078e48ff */
[-C--:B------:R-:W-:Y:S01]  /*14100*/  IMAD.WIDE R12, R12, R69.reuse, c[0x0][0x170] ;  /* 0x00005c000c0c7625 */ /* 0x080fe200078e0245 */
[----:B------:R-:W-:Y:S01]  /*14110*/  ISETP.LT.AND P0, PT, R142, c[0x0][0x178], !P0 ;  /* 0x00005e008e007a0c */ /* 0x000fe20004701270 */
[----:B------:R1:W-:Y:S02]  /*14120*/  @P1 STG.E.128 [R2.64], R4 ;  /* 0x0000000402001986 */ /* 0x0003e4000c101d0a */
[----:B------:R-:W-:Y:S01]  /*14130*/  IMAD.WIDE R14, R14, R69, c[0x0][0x170] ;  /* 0x00005c000e0e7625 */ /* 0x000fe200078e0245 */
[-C--:B--2---:R-:W-:Y:S01]  /*14140*/  LEA R16, R22, R141.reuse, 0x9 ;  /* 0x0000008d16107211 */ /* 0x084fe200078e48ff */
[----:B------:R1:W-:Y:S01]  /*14150*/  @P2 STG.E.128 [R12.64], R8 ;  /* 0x000000080c002986 */ /* 0x0003e2000c101d0a */
[----:B---3--:R-:W-:-:S03]  /*14160*/  LEA R18, R23, R141, 0x9 ;  /* 0x0000008d17127211 */ /* 0x008fc600078e48ff */
[-C--:B------:R-:W-:Y:S01]  /*14170*/  IMAD.WIDE R16, R16, R69.reuse, c[0x0][0x170] ;  /* 0x00005c0010107625 */ /* 0x080fe200078e0245 */
[----:B------:R1:W-:Y:S03]  /*14180*/  @P3 STG.E.128 [R14.64], R28 ;  /* 0x0000001c0e003986 */ /* 0x0003e6000c101d0a */
[----:B------:R-:W-:Y:S01]  /*14190*/  IMAD.WIDE R18, R18, R69, c[0x0][0x170] ;  /* 0x00005c0012127625 */ /* 0x000fe200078e0245 */
[----:B------:R1:W-:Y:S04]  /*141a0*/  @P4 STG.E.128 [R16.64], R32 ;  /* 0x0000002010004986 */ /* 0x0003e8000c101d0a */
[----:B------:R1:W-:Y:S01]  /*141b0*/  @P5 STG.E.128 [R18.64], R36 ;  /* 0x0000002412005986 */ /* 0x0003e2000c101d0a */
[----:B------:R-:W-:Y:S05]  /*141c0*/  @!P0 EXIT ;  /* 0x000000000000894d */ /* 0x000fea0003800000 */
[----:B------:R-:W2:Y:S01]  /*141d0*/  LDS.128 R24, [R24+0x18c0] ;  /* 0x0018c00018187984 */ /* 0x000ea20000000c00 */
[----:B-1----:R-:W-:-:S05]  /*141e0*/  LEA R2, R142, R141, 0x9 ;  /* 0x0000008d8e027211 */ /* 0x002fca00078e48ff */
[----:B------:R-:W-:-:S05]  /*141f0*/  IMAD.WIDE R2, R2, R69, c[0x0][0x170] ;  /* 0x00005c0002027625 */ /* 0x000fca00078e0245 */
[----:B--2---:R-:W-:Y:S01]  /*14200*/  STG.E.128 [R2.64], R24 ;  /* 0x0000001802007986 */ /* 0x004fe2000c101d0a */
[----:B------:R-:W-:Y:S05]  /*14210*/  EXIT ;  /* 0x000000000000794d */ /* 0x000fea0003800000 */
.L_x_2:
[----:B------:R-:W-:-:S00]  /*14220*/  BRA `(.L_x_2) ;  /* 0xfffffff000007947 */ /* 0x000fc0000383ffff */
[----:B------:R-:W-:-:S00]  /*14230*/  NOP ;  /* 0x0000000000007918 */ /* 0x000fc00000000000 */
        /* <DEDUP_REMOVED lines=12> */
.L_x_3:


//--------------------- .nv.shared.triton_mm      --------------------------
	.section	.nv.shared.triton_mm,"aw",@nobits
	.align	16
